	.headerflags	@"EF_CUDA_TEXMODE_UNIFIED EF_CUDA_64BIT_ADDRESS EF_CUDA_ACCELERATORS EF_CUDA_SM90 EF_CUDA_VIRTUAL_SM(EF_CUDA_SM90)"
	.elftype	@"ET_EXEC"


//--------------------- .nv.info                  --------------------------
	.section	.nv.info,"",@"SHT_CUDA_INFO"
	.align	4


	//----- nvinfo : EIATTR_REGCOUNT
	.align		4
        /*0000*/ 	.byte	0x04, 0x2f
        /*0002*/ 	.short	(.L_1 - .L_0)
	.align		4
.L_0:
        /*0004*/ 	.word	index@(triton_poi_fused_convolution_relu_11)
        /*0008*/ 	.word	0x00000050


	//----- nvinfo : EIATTR_MIN_STACK_SIZE
	.align		4
.L_1:
        /*000c*/ 	.byte	0x04, 0x12
        /*000e*/ 	.short	(.L_3 - .L_2)
	.align		4
.L_2:
        /*0010*/ 	.word	index@(triton_poi_fused_convolution_relu_11)
        /*0014*/ 	.word	0x00000000


	//----- nvinfo : EIATTR_FRAME_SIZE
	.align		4
.L_3:
        /*0018*/ 	.byte	0x04, 0x11
        /*001a*/ 	.short	(.L_5 - .L_4)
	.align		4
.L_4:
        /*001c*/ 	.word	index@(triton_poi_fused_convolution_relu_11)
        /*0020*/ 	.word	0x00000000


	//----- nvinfo : EIATTR_MIN_STACK_SIZE
	.align		4
.L_5:
        /*0024*/ 	.byte	0x04, 0x12
        /*0026*/ 	.short	(.L_7 - .L_6)
	.align		4
.L_6:
        /*0028*/ 	.word	index@(triton_poi_fused_convolution_relu_11)
        /*002c*/ 	.word	0x00000000
.L_7:


//--------------------- .nv.info.triton_poi_fused_convolution_relu_11 --------------------------
	.section	.nv.info.triton_poi_fused_convolution_relu_11,"",@"SHT_CUDA_INFO"
	.sectionflags	@""
	.align	4


	//----- nvinfo : EIATTR_CUDA_API_VERSION
	.align		4
        /*0000*/ 	.byte	0x04, 0x37
        /*0002*/ 	.short	(.L_9 - .L_8)
.L_8:
        /*0004*/ 	.word	0x0000007c


	//----- nvinfo : EIATTR_KPARAM_INFO
	.align		4
.L_9:
        /*0008*/ 	.byte	0x04, 0x17
        /*000a*/ 	.short	(.L_11 - .L_10)
.L_10:
        /*000c*/ 	.word	0x00000000
        /*0010*/ 	.short	0x0005
        /*0012*/ 	.short	0x0024
        /*0014*/ 	.byte	0x00, 0xf0, 0x11, 0x00


	//----- nvinfo : EIATTR_KPARAM_INFO
	.align		4
.L_11:
        /*0018*/ 	.byte	0x04, 0x17
        /*001a*/ 	.short	(.L_13 - .L_12)
.L_12:
        /*001c*/ 	.word	0x00000000
        /*0020*/ 	.short	0x0004
        /*0022*/ 	.short	0x0020
        /*0024*/ 	.byte	0x00, 0xf0, 0x11, 0x00


	//----- nvinfo : EIATTR_KPARAM_INFO
	.align		4
.L_13:
        /*0028*/ 	.byte	0x04, 0x17
        /*002a*/ 	.short	(.L_15 - .L_14)
.L_14:
        /*002c*/ 	.word	0x00000000
        /*0030*/ 	.short	0x0003
        /*0032*/ 	.short	0x0018
        /*0034*/ 	.byte	0x00, 0xf4, 0x21, 0x00


	//----- nvinfo : EIATTR_KPARAM_INFO
	.align		4
.L_15:
        /*0038*/ 	.byte	0x04, 0x17
        /*003a*/ 	.short	(.L_17 - .L_16)
.L_16:
        /*003c*/ 	.word	0x00000000
        /*0040*/ 	.short	0x0002
        /*0042*/ 	.short	0x0010
        /*0044*/ 	.byte	0x00, 0xf4, 0x21, 0x00


	//----- nvinfo : EIATTR_KPARAM_INFO
	.align		4
.L_17:
        /*0048*/ 	.byte	0x04, 0x17
        /*004a*/ 	.short	(.L_19 - .L_18)
.L_18:
        /*004c*/ 	.word	0x00000000
        /*0050*/ 	.short	0x0001
        /*0052*/ 	.short	0x0008
        /*0054*/ 	.byte	0x00, 0xf4, 0x21, 0x00


	//----- nvinfo : EIATTR_KPARAM_INFO
	.align		4
.L_19:
        /*0058*/ 	.byte	0x04, 0x17
        /*005a*/ 	.short	(.L_21 - .L_20)
.L_20:
        /*005c*/ 	.word	0x00000000
        /*0060*/ 	.short	0x0000
        /*0062*/ 	.short	0x0000
        /*0064*/ 	.byte	0x00, 0xf4, 0x21, 0x00


	//----- nvinfo : EIATTR_SPARSE_MMA_MASK
	.align		4
.L_21:
        /*0068*/ 	.byte	0x03, 0x50
        /*006a*/ 	.short	0x0000


	//----- nvinfo : EIATTR_MAXREG_COUNT
	.align		4
        /*006c*/ 	.byte	0x03, 0x1b
        /*006e*/ 	.short	0x00ff


	//----- nvinfo : EIATTR_EXIT_INSTR_OFFSETS
	.align		4
        /*0070*/ 	.byte	0x04, 0x1c
        /*0072*/ 	.short	(.L_23 - .L_22)


	//   ....[0]....
.L_22:
        /*0074*/ 	.word	0x00001ef0


	//   ....[1]....
        /*0078*/ 	.word	0x00001f10


	//----- nvinfo : EIATTR_REQNTID
	.align		4
.L_23:
        /*007c*/ 	.byte	0x04, 0x10
        /*007e*/ 	.short	(.L_25 - .L_24)
.L_24:
        /*0080*/ 	.word	0x00000100
        /*0084*/ 	.word	0x00000001
        /*0088*/ 	.word	0x00000001


	//----- nvinfo : EIATTR_CBANK_PARAM_SIZE
	.align		4
.L_25:
        /*008c*/ 	.byte	0x03, 0x19
        /*008e*/ 	.short	0x0028


	//----- nvinfo : EIATTR_PARAM_CBANK
	.align		4
        /*0090*/ 	.byte	0x04, 0x0a
        /*0092*/ 	.short	(.L_27 - .L_26)
	.align		4
.L_26:
        /*0094*/ 	.word	index@(.nv.constant0.triton_poi_fused_convolution_relu_11)
        /*0098*/ 	.short	0x0210
        /*009a*/ 	.short	0x0028


	//----- nvinfo : EIATTR_SW_WAR
	.align		4
.L_27:
        /*009c*/ 	.byte	0x04, 0x36
        /*009e*/ 	.short	(.L_29 - .L_28)
.L_28:
        /*00a0*/ 	.word	0x00000008
.L_29:


//--------------------- .nv.callgraph             --------------------------
	.section	.nv.callgraph,"",@"SHT_CUDA_CALLGRAPH"
	.align	4
	.sectionentsize	8
	.align		4
        /*0000*/ 	.word	0x00000000
	.align		4
        /*0004*/ 	.word	0xffffffff
	.align		4
        /*0008*/ 	.word	0x00000000
	.align		4
        /*000c*/ 	.word	0xfffffffe
	.align		4
        /*0010*/ 	.word	0x00000000
	.align		4
        /*0014*/ 	.word	0xfffffffd
	.align		4
        /*0018*/ 	.word	0x00000000
	.align		4
        /*001c*/ 	.word	0xfffffffc


//--------------------- .text.triton_poi_fused_convolution_relu_11 --------------------------
	.section	.text.triton_poi_fused_convolution_relu_11,"ax",@progbits
	.sectionflags	@"SHF_BARRIERS=1"
	.align	128
        .global         triton_poi_fused_convolution_relu_11
        .type           triton_poi_fused_convolution_relu_11,@function
        .size           triton_poi_fused_convolution_relu_11,(.L_x_1 - triton_poi_fused_convolution_relu_11)
        .other          triton_poi_fused_convolution_relu_11,@"STO_CUDA_ENTRY STV_DEFAULT"
triton_poi_fused_convolution_relu_11:
.text.triton_poi_fused_convolution_relu_11:
[----:B------:R-:W0:Y:S01]  /*0000*/  LDC R1, c[0x0][0x28] ;  /* 0x00000a00ff017b82 */ /* 0x000e220000000800 */
[----:B------:R-:W1:Y:S07]  /*0010*/  S2R R30, SR_TID.X ;  /* 0x00000000001e7919 */ /* 0x000e6e0000002100 */
[----:B------:R-:W2:Y:S01]  /*0020*/  LDC.64 R26, c[0x0][0x210] ;  /* 0x00008400ff1a7b82 */ /* 0x000ea20000000a00 */
[----:B------:R-:W-:Y:S02]  /*0030*/  CS2R R16, SRZ ;  /* 0x0000000000107805 */ /* 0x000fe4000001ff00 */
[----:B------:R-:W-:Y:S01]  /*0040*/  CS2R R18, SRZ ;  /* 0x0000000000127805 */ /* 0x000fe2000001ff00 */
[----:B------:R-:W3:Y:S01]  /*0050*/  S2R R3, SR_CTAID.Y ;  /* 0x0000000000037919 */ /* 0x000ee20000002600 */
[----:B------:R-:W-:-:S02]  /*0060*/  CS2R R12, SRZ ;  /* 0x00000000000c7805 */ /* 0x000fc4000001ff00 */
[----:B------:R-:W-:Y:S01]  /*0070*/  CS2R R14, SRZ ;  /* 0x00000000000e7805 */ /* 0x000fe2000001ff00 */
[----:B------:R-:W-:Y:S01]  /*0080*/  ULDC.64 UR6, c[0x0][0x208] ;  /* 0x0000820000067ab9 */ /* 0x000fe20000000a00 */
[----:B------:R-:W4:Y:S01]  /*0090*/  S2R R77, SR_CTAID.X ;  /* 0x00000000004d7919 */ /* 0x000f220000002500 */
[----:B------:R-:W-:Y:S02]  /*00a0*/  CS2R R6, SRZ ;  /* 0x0000000000067805 */ /* 0x000fe4000001ff00 */
[----:B------:R-:W-:Y:S01]  /*00b0*/  CS2R R8, SRZ ;  /* 0x0000000000087805 */ /* 0x000fe2000001ff00 */
[----:B------:R-:W5:Y:S08]  /*00c0*/  S2UR UR5, SR_CgaCtaId ;  /* 0x00000000000579c3 */ /* 0x000f700000008800 */
[----:B------:R-:W5:Y:S01]  /*00d0*/  LDC.64 R32, c[0x0][0x218] ;  /* 0x00008600ff207b82 */ /* 0x000f620000000a00 */
[----:B-1----:R-:W-:Y:S01]  /*00e0*/  IMAD.SHL.U32 R20, R30, 0x4, RZ ;  /* 0x000000041e147824 */ /* 0x002fe200078e00ff */
[----:B------:R-:W-:-:S02]  /*00f0*/  SHF.R.U32.HI R28, RZ, 0x6, R30 ;  /* 0x00000006ff1c7819 */ /* 0x000fc4000001161e */
[--C-:B---3--:R-:W-:Y:S02]  /*0100*/  SHF.R.S32.HI R21, RZ, 0x17, R3.reuse ;  /* 0x00000017ff157819 */ /* 0x108fe40000011403 */
[----:B------:R-:W-:Y:S02]  /*0110*/  LOP3.LUT R20, R20, 0xfc, RZ, 0xc0, !PT ;  /* 0x000000fc14147812 */ /* 0x000fe400078ec0ff */
[----:B------:R-:W-:Y:S01]  /*0120*/  SGXT R21, R21, 0x1 ;  /* 0x000000011515781a */ /* 0x000fe20000000200 */
[----:B----4-:R-:W-:Y:S01]  /*0130*/  IMAD.SHL.U32 R77, R77, 0x10, RZ ;  /* 0x000000104d4d7824 */ /* 0x010fe200078e00ff */
[----:B------:R-:W-:Y:S02]  /*0140*/  PRMT R0, R20, 0x6540, R3 ;  /* 0x0000654014007816 */ /* 0x000fe40000000003 */
[----:B------:R-:W-:Y:S02]  /*0150*/  SGXT.U32 R28, R28, 0x2 ;  /* 0x000000021c1c781a */ /* 0x000fe40000000000 */
[----:B------:R-:W-:-:S02]  /*0160*/  LEA.HI R2, R21, R0, RZ, 0x8 ;  /* 0x0000000015027211 */ /* 0x000fc400078f40ff */
[----:B------:R-:W-:Y:S02]  /*0170*/  LOP3.LUT R52, R77, R28, RZ, 0xfc, !PT ;  /* 0x0000001c4d347212 */ /* 0x000fe400078efcff */
[----:B------:R-:W-:Y:S02]  /*0180*/  LOP3.LUT R5, R2, 0xffffff00, RZ, 0xc0, !PT ;  /* 0xffffff0002057812 */ /* 0x000fe400078ec0ff */
[----:B------:R-:W-:Y:S02]  /*0190*/  SHF.R.S32.HI R2, RZ, 0x8, R2 ;  /* 0x00000008ff027819 */ /* 0x000fe40000011402 */
[----:B------:R-:W-:Y:S01]  /*01a0*/  ISETP.GE.AND P3, PT, R52, 0x9, PT ;  /* 0x000000093400780c */ /* 0x000fe20003f66270 */
[----:B------:R-:W-:Y:S01]  /*01b0*/  IMAD.IADD R5, R0, 0x1, -R5 ;  /* 0x0000000100057824 */ /* 0x000fe200078e0a05 */
[----:B------:R-:W-:Y:S02]  /*01c0*/  LOP3.LUT R0, R77, 0x4, R28, 0xfe, !PT ;  /* 0x000000044d007812 */ /* 0x000fe400078efe1c */
[----:B------:R-:W-:Y:S01]  /*01d0*/  LOP3.LUT R51, R77, 0x8, R28, 0xfe, !PT ;  /* 0x000000084d337812 */ /* 0x000fe200078efe1c */
[----:B------:R-:W-:Y:S01]  /*01e0*/  IMAD R5, R2, 0x900, R5 ;  /* 0x0000090002057824 */ /* 0x000fe200078e0205 */
[----:B------:R-:W-:-:S02]  /*01f0*/  ISETP.GE.AND P2, PT, R0, 0x9, PT ;  /* 0x000000090000780c */ /* 0x000fc40003f46270 */
[----:B------:R-:W-:Y:S01]  /*0200*/  ISETP.GE.AND P1, PT, R51, 0x9, PT ;  /* 0x000000093300780c */ /* 0x000fe20003f26270 */
[--C-:B------:R-:W-:Y:S02]  /*0210*/  IMAD R52, R52, 0x100, R5.reuse ;  /* 0x0000010034347824 */ /* 0x100fe400078e0205 */
[----:B------:R-:W-:Y:S02]  /*0220*/  IMAD R0, R0, 0x100, R5 ;  /* 0x0000010000007824 */ /* 0x000fe400078e0205 */
[----:B--2---:R-:W-:Y:S01]  /*0230*/  IMAD.WIDE R10, R52, 0x4, R26 ;  /* 0x00000004340a7825 */ /* 0x004fe200078e021a */
[----:B------:R-:W-:-:S03]  /*0240*/  ISETP.GE.AND P0, PT, R77, RZ, PT ;  /* 0x000000ff4d00720c */ /* 0x000fc60003f06270 */
[----:B------:R-:W-:Y:S01]  /*0250*/  IMAD.WIDE R22, R0, 0x4, R26 ;  /* 0x0000000400167825 */ /* 0x000fe200078e021a */
[----:B------:R1:W2:Y:S03]  /*0260*/  @!P3 LDG.E.EL.128 R16, desc[UR6][R10.64] ;  /* 0x000000060a10b981 */ /* 0x0002a6000c2e1d00 */
[----:B------:R-:W-:Y:S01]  /*0270*/  IMAD R51, R51, 0x100, R5 ;  /* 0x0000010033337824 */ /* 0x000fe200078e0205 */
[----:B------:R-:W-:Y:S01]  /*0280*/  CS2R R4, SRZ ;  /* 0x0000000000047805 */ /* 0x000fe2000001ff00 */
[----:B------:R-:W-:Y:S01]  /*0290*/  VIADD R50, R52, 0xc00 ;  /* 0x00000c0034327836 */ /* 0x000fe20000000000 */
[----:B------:R3:W4:Y:S01]  /*02a0*/  @!P2 LDG.E.EL.128 R12, desc[UR6][R22.64] ;  /* 0x00000006160ca981 */ /* 0x000722000c2e1d00 */
[----:B------:R-:W-:Y:S01]  /*02b0*/  IMAD.WIDE R24, R51, 0x4, R26 ;  /* 0x0000000433187825 */ /* 0x000fe200078e021a */
[----:B-1----:R-:W-:-:S04]  /*02c0*/  CS2R R10, SRZ ;  /* 0x00000000000a7805 */ /* 0x002fc8000001ff00 */
[----:B------:R-:W4:Y:S01]  /*02d0*/  @!P1 LDG.E.EL.128 R4, desc[UR6][R24.64] ;  /* 0x0000000618049981 */ /* 0x000f22000c2e1d00 */
[----:B---3--:R-:W-:-:S05]  /*02e0*/  IMAD.WIDE R22, R50, 0x4, R26 ;  /* 0x0000000432167825 */ /* 0x008fca00078e021a */
[----:B------:R1:W3:Y:S01]  /*02f0*/  @!P0 LDG.E.EL.128 R8, desc[UR6][R22.64] ;  /* 0x0000000616088981 */ /* 0x0002e2000c2e1d00 */
[C---:B------:R-:W-:Y:S01]  /*0300*/  PRMT R2, R30.reuse, 0x6540, R3 ;  /* 0x000065401e027816 */ /* 0x040fe20000000003 */
[----:B------:R-:W-:-:S03]  /*0310*/  IMAD.SHL.U32 R26, R30, 0x40, RZ ;  /* 0x000000401e1a7824 */ /* 0x000fc600078e00ff */
[----:B------:R-:W-:Y:S01]  /*0320*/  LEA.HI R21, R21, R2, RZ, 0x8 ;  /* 0x0000000215157211 */ /* 0x000fe200078f40ff */
[----:B------:R-:W-:Y:S01]  /*0330*/  UMOV UR4, 0x400 ;  /* 0x0000040000047882 */ /* 0x000fe20000000000 */
[----:B------:R-:W-:Y:S02]  /*0340*/  LOP3.LUT R27, R26, 0xfc0, RZ, 0xc0, !PT ;  /* 0x00000fc01a1b7812 */ /* 0x000fe400078ec0ff */
[----:B------:R-:W-:Y:S01]  /*0350*/  LOP3.LUT R21, R21, 0xffffff00, RZ, 0xc0, !PT ;  /* 0xffffff0015157812 */ /* 0x000fe200078ec0ff */
[----:B-----5:R-:W-:Y:S01]  /*0360*/  UPRMT UR4, UR5, 0x654, UR4 ;  /* 0x0000065405047896 */ /* 0x020fe20008000004 */
[----:B-1----:R-:W-:-:S03]  /*0370*/  LOP3.LUT R22, R27, 0x20, RZ, 0xfc, !PT ;  /* 0x000000201b167812 */ /* 0x002fc600078efcff */
[----:B------:R-:W-:Y:S01]  /*0380*/  IMAD.IADD R21, R2, 0x1, -R21 ;  /* 0x0000000102157824 */ /* 0x000fe200078e0a15 */
[C---:B------:R-:W-:Y:S02]  /*0390*/  LOP3.LUT R2, R27.reuse, 0x10, RZ, 0xfc, !PT ;  /* 0x000000101b027812 */ /* 0x040fe400078efcff */
[C---:B------:R-:W-:Y:S02]  /*03a0*/  LOP3.LUT R28, R27.reuse, R28, RZ, 0xfc, !PT ;  /* 0x0000001c1b1c7212 */ /* 0x040fe400078efcff */
[C---:B------:R-:W-:Y:S02]  /*03b0*/  LOP3.LUT R24, R27.reuse, 0x30, RZ, 0xfc, !PT ;  /* 0x000000301b187812 */ /* 0x040fe400078efcff */
[----:B------:R-:W-:Y:S02]  /*03c0*/  LEA.HI R27, R27, UR4, RZ, 0x1e ;  /* 0x000000041b1b7c11 */ /* 0x000fe4000f8ff0ff */
[----:B------:R-:W-:Y:S02]  /*03d0*/  LEA.HI R23, R2, UR4, RZ, 0x1e ;  /* 0x0000000402177c11 */ /* 0x000fe4000f8ff0ff */
[----:B------:R-:W-:-:S02]  /*03e0*/  LEA.HI R25, R22, UR4, RZ, 0x1e ;  /* 0x0000000416197c11 */ /* 0x000fc4000f8ff0ff */
[----:B------:R-:W-:Y:S01]  /*03f0*/  LEA.HI R29, R24, UR4, RZ, 0x1e ;  /* 0x00000004181d7c11 */ /* 0x000fe2000f8ff0ff */
[C---:B------:R-:W-:Y:S02]  /*0400*/  IMAD R27, R28.reuse, 0x4, R27 ;  /* 0x000000041c1b7824 */ /* 0x040fe400078e021b */
[C---:B------:R-:W-:Y:S02]  /*0410*/  IMAD R2, R28.reuse, 0x4, R23 ;  /* 0x000000041c027824 */ /* 0x040fe400078e0217 */
[C---:B------:R-:W-:Y:S02]  /*0420*/  IMAD R25, R28.reuse, 0x4, R25 ;  /* 0x000000041c197824 */ /* 0x040fe400078e0219 */
[----:B------:R-:W-:Y:S02]  /*0430*/  IMAD R28, R28, 0x4, R29 ;  /* 0x000000041c1c7824 */ /* 0x000fe400078e021d */
[----:B0-----:R-:W-:Y:S01]  /*0440*/  IMAD.WIDE R32, R21, 0x4, R32 ;  /* 0x0000000415207825 */ /* 0x001fe200078e0220 */
[----:B--2---:R-:W-:Y:S04]  /*0450*/  STS [R27], R16 ;  /* 0x000000101b007388 */ /* 0x004fe80000000800 */
[----:B------:R-:W-:Y:S04]  /*0460*/  STS [R2+0x40], R17 ;  /* 0x0000401102007388 */ /* 0x000fe80000000800 */
[----:B------:R-:W-:Y:S04]  /*0470*/  STS [R25+0x80], R18 ;  /* 0x0000801219007388 */ /* 0x000fe80000000800 */
[----:B------:R-:W-:Y:S04]  /*0480*/  STS [R28+0xc0], R19 ;  /* 0x0000c0131c007388 */ /* 0x000fe80000000800 */
[----:B----4-:R-:W-:Y:S04]  /*0490*/  STS [R27+0x10], R12 ;  /* 0x0000100c1b007388 */ /* 0x010fe80000000800 */
[----:B------:R-:W-:Y:S04]  /*04a0*/  STS [R2+0x50], R13 ;  /* 0x0000500d02007388 */ /* 0x000fe80000000800 */
[----:B------:R-:W-:Y:S04]  /*04b0*/  STS [R25+0x90], R14 ;  /* 0x0000900e19007388 */ /* 0x000fe80000000800 */
[----:B------:R-:W-:Y:S04]  /*04c0*/  STS [R28+0xd0], R15 ;  /* 0x0000d00f1c007388 */ /* 0x000fe80000000800 */
[----:B------:R-:W-:Y:S04]  /*04d0*/  STS [R27+0x20], R4 ;  /* 0x000020041b007388 */ /* 0x000fe80000000800 */
[----:B------:R-:W-:Y:S04]  /*04e0*/  STS [R2+0x60], R5 ;  /* 0x0000600502007388 */ /* 0x000fe80000000800 */
[----:B------:R-:W-:Y:S04]  /*04f0*/  STS [R25+0xa0], R6 ;  /* 0x0000a00619007388 */ /* 0x000fe80000000800 */
[----:B------:R-:W-:Y:S04]  /*0500*/  STS [R28+0xe0], R7 ;  /* 0x0000e0071c007388 */ /* 0x000fe80000000800 */
[----:B---3--:R-:W-:Y:S04]  /*0510*/  STS [R27+0x30], R8 ;  /* 0x000030081b007388 */ /* 0x008fe80000000800 */
[----:B------:R0:W-:Y:S04]  /*0520*/  STS [R2+0x70], R9 ;  /* 0x0000700902007388 */ /* 0x0001e80000000800 */
[----:B------:R-:W-:Y:S04]  /*0530*/  STS [R25+0xb0], R10 ;  /* 0x0000b00a19007388 */ /* 0x000fe80000000800 */
[----:B------:R1:W-:Y:S01]  /*0540*/  STS [R28+0xf0], R11 ;  /* 0x0000f00b1c007388 */ /* 0x0003e20000000800 */
[----:B------:R-:W-:Y:S06]  /*0550*/  BAR.SYNC.DEFER_BLOCKING 0x0 ;  /* 0x0000000000007b1d */ /* 0x000fec0000010000 */
[----:B------:R2:W3:Y:S01]  /*0560*/  LDG.E.EL R32, desc[UR6][R32.64] ;  /* 0x0000000620207981 */ /* 0x0004e2000c2e1900 */
[----:B------:R-:W-:-:S02]  /*0570*/  SHF.R.U32.HI R55, RZ, 0x4, R30 ;  /* 0x00000004ff377819 */ /* 0x000fc4000001161e */
[----:B------:R-:W-:Y:S02]  /*0580*/  SHF.R.U32.HI R21, RZ, 0x2, R30 ;  /* 0x00000002ff157819 */ /* 0x000fe4000001161e */
[----:B------:R-:W-:Y:S02]  /*0590*/  LOP3.LUT R77, R77, 0xf, R30, 0xf8, !PT ;  /* 0x0000000f4d4d7812 */ /* 0x000fe400078ef81e */
[----:B------:R-:W-:-:S04]  /*05a0*/  LOP3.LUT R30, R30, 0xff, RZ, 0xc0, !PT ;  /* 0x000000ff1e1e7812 */ /* 0x000fc800078ec0ff */
[C---:B0-----:R-:W-:Y:S02]  /*05b0*/  LOP3.LUT R2, R30.reuse, 0x100, RZ, 0xfc, !PT ;  /* 0x000001001e027812 */ /* 0x041fe400078efcff */
[C---:B------:R-:W-:Y:S02]  /*05c0*/  LOP3.LUT R26, R30.reuse, 0x400, RZ, 0xfc, !PT ;  /* 0x000004001e1a7812 */ /* 0x040fe400078efcff */
[C---:B--2---:R-:W-:Y:S02]  /*05d0*/  LOP3.LUT R33, R30.reuse, 0x800, RZ, 0xfc, !PT ;  /* 0x000008001e217812 */ /* 0x044fe400078efcff */
[C---:B------:R-:W-:Y:S02]  /*05e0*/  LOP3.LUT R34, R30.reuse, 0x900, RZ, 0xfc, !PT ;  /* 0x000009001e227812 */ /* 0x040fe400078efcff */
[C---:B------:R-:W-:Y:S02]  /*05f0*/  LOP3.LUT R36, R30.reuse, 0xa00, RZ, 0xfc, !PT ;  /* 0x00000a001e247812 */ /* 0x040fe400078efcff */
[----:B------:R-:W-:-:S02]  /*0600*/  LOP3.LUT R38, R30, 0xb00, RZ, 0xfc, !PT ;  /* 0x00000b001e267812 */ /* 0x000fc400078efcff */
[C---:B------:R-:W-:Y:S02]  /*0610*/  LOP3.LUT R40, R30.reuse, 0xc00, RZ, 0xfc, !PT ;  /* 0x00000c001e287812 */ /* 0x040fe400078efcff */
[C---:B------:R-:W-:Y:S02]  /*0620*/  LOP3.LUT R42, R30.reuse, 0xd00, RZ, 0xfc, !PT ;  /* 0x00000d001e2a7812 */ /* 0x040fe400078efcff */
[C---:B------:R-:W-:Y:S02]  /*0630*/  LOP3.LUT R44, R30.reuse, 0xe00, RZ, 0xfc, !PT ;  /* 0x00000e001e2c7812 */ /* 0x040fe400078efcff */
[C---:B------:R-:W-:Y:S02]  /*0640*/  LOP3.LUT R46, R30.reuse, 0xf00, RZ, 0xfc, !PT ;  /* 0x00000f001e2e7812 */ /* 0x040fe400078efcff */
[C---:B------:R-:W-:Y:S02]  /*0650*/  LOP3.LUT R22, R30.reuse, 0x200, RZ, 0xfc, !PT ;  /* 0x000002001e167812 */ /* 0x040fe400078efcff */
[----:B------:R-:W-:-:S02]  /*0660*/  LOP3.LUT R23, R30, 0x300, RZ, 0xfc, !PT ;  /* 0x000003001e177812 */ /* 0x000fc400078efcff */
[C---:B------:R-:W-:Y:S02]  /*0670*/  LOP3.LUT R27, R30.reuse, 0x500, RZ, 0xfc, !PT ;  /* 0x000005001e1b7812 */ /* 0x040fe400078efcff */
[C---:B-1----:R-:W-:Y:S02]  /*0680*/  LOP3.LUT R28, R30.reuse, 0x600, RZ, 0xfc, !PT ;  /* 0x000006001e1c7812 */ /* 0x042fe400078efcff */
[----:B------:R-:W-:Y:S02]  /*0690*/  LOP3.LUT R31, R30, 0x700, RZ, 0xfc, !PT ;  /* 0x000007001e1f7812 */ /* 0x000fe400078efcff */
[----:B------:R-:W-:Y:S02]  /*06a0*/  LOP3.LUT R21, R21, 0x3c, RZ, 0xc0, !PT ;  /* 0x0000003c15157812 */ /* 0x000fe400078ec0ff */
[----:B------:R-:W-:Y:S02]  /*06b0*/  SHF.R.U32.HI R2, RZ, 0x2, R2 ;  /* 0x00000002ff027819 */ /* 0x000fe40000011602 */
[----:B------:R-:W-:-:S02]  /*06c0*/  SHF.R.U32.HI R26, RZ, 0x2, R26 ;  /* 0x00000002ff1a7819 */ /* 0x000fc4000001161a */
[----:B------:R-:W-:Y:S02]  /*06d0*/  SHF.R.U32.HI R33, RZ, 0x2, R33 ;  /* 0x00000002ff217819 */ /* 0x000fe40000011621 */
[----:B------:R-:W-:Y:S02]  /*06e0*/  SHF.R.U32.HI R35, RZ, 0x2, R34 ;  /* 0x00000002ff237819 */ /* 0x000fe40000011622 */
[----:B------:R-:W-:Y:S02]  /*06f0*/  SHF.R.U32.HI R37, RZ, 0x2, R36 ;  /* 0x00000002ff257819 */ /* 0x000fe40000011624 */
[----:B------:R-:W-:Y:S02]  /*0700*/  SHF.R.U32.HI R39, RZ, 0x2, R38 ;  /* 0x00000002ff277819 */ /* 0x000fe40000011626 */
        /* <DEDUP_REMOVED lines=8> */
[----:B------:R-:W-:Y:S01]  /*0790*/  SHF.R.U32.HI R31, RZ, 0x2, R31 ;  /* 0x00000002ff1f7819 */ /* 0x000fe2000001161f */
[----:B------:R-:W-:Y:S01]  /*07a0*/  VIADD R21, R21, UR4 ;  /* 0x0000000415157c36 */ /* 0x000fe20008000000 */
[----:B------:R-:W-:Y:S02]  /*07b0*/  LOP3.LUT R2, R2, 0x7c, RZ, 0xc0, !PT ;  /* 0x0000007c02027812 */ /* 0x000fe400078ec0ff */
[----:B------:R-:W-:Y:S02]  /*07c0*/  LOP3.LUT R26, R26, 0x13c, RZ, 0xc0, !PT ;  /* 0x0000013c1a1a7812 */ /* 0x000fe400078ec0ff */
[----:B------:R-:W-:Y:S02]  /*07d0*/  LOP3.LUT R38, R33, 0x23c, RZ, 0xc0, !PT ;  /* 0x0000023c21267812 */ /* 0x000fe400078ec0ff */
[----:B------:R-:W-:Y:S02]  /*07e0*/  LOP3.LUT R40, R35, 0x27c, RZ, 0xc0, !PT ;  /* 0x0000027c23287812 */ /* 0x000fe400078ec0ff */
[----:B------:R-:W-:-:S02]  /*07f0*/  LOP3.LUT R42, R37, 0x2bc, RZ, 0xc0, !PT ;  /* 0x000002bc252a7812 */ /* 0x000fc400078ec0ff */
[----:B------:R-:W-:Y:S02]  /*0800*/  LOP3.LUT R44, R39, 0x2fc, RZ, 0xc0, !PT ;  /* 0x000002fc272c7812 */ /* 0x000fe400078ec0ff */
        /* <DEDUP_REMOVED lines=8> */
[----:B------:R-:W-:Y:S01]  /*0890*/  LOP3.LUT R36, R31, 0x1fc, RZ, 0xc0, !PT ;  /* 0x000001fc1f247812 */ /* 0x000fe200078ec0ff */
[----:B------:R-:W-:Y:S02]  /*08a0*/  IMAD R23, R30, 0x4, R21 ;  /* 0x000000041e177824 */ /* 0x000fe400078e0215 */
[----:B------:R-:W-:Y:S02]  /*08b0*/  VIADD R21, R2, UR4 ;  /* 0x0000000402157c36 */ /* 0x000fe40008000000 */
[----:B------:R-:W-:-:S02]  /*08c0*/  VIADD R31, R26, UR4 ;  /* 0x000000041a1f7c36 */ /* 0x000fc40008000000 */
[----:B------:R-:W-:Y:S01]  /*08d0*/  VIADD R39, R38, UR4 ;  /* 0x0000000426277c36 */ /* 0x000fe20008000000 */
[----:B------:R-:W-:Y:S01]  /*08e0*/  LDS R23, [R23] ;  /* 0x0000000017177984 */ /* 0x000fe20000000800 */
[----:B------:R-:W-:Y:S02]  /*08f0*/  VIADD R41, R40, UR4 ;  /* 0x0000000428297c36 */ /* 0x000fe40008000000 */
[----:B------:R-:W-:Y:S02]  /*0900*/  VIADD R43, R42, UR4 ;  /* 0x000000042a2b7c36 */ /* 0x000fe40008000000 */
[----:B------:R-:W-:Y:S02]  /*0910*/  VIADD R45, R44, UR4 ;  /* 0x000000042c2d7c36 */ /* 0x000fe40008000000 */
[----:B------:R-:W-:Y:S02]  /*0920*/  VIADD R47, R46, UR4 ;  /* 0x000000042e2f7c36 */ /* 0x000fe40008000000 */
[----:B------:R-:W-:-:S02]  /*0930*/  VIADD R49, R48, UR4 ;  /* 0x0000000430317c36 */ /* 0x000fc40008000000 */
[----:B------:R-:W-:Y:S02]  /*0940*/  VIADD R53, R53, UR4 ;  /* 0x0000000435357c36 */ /* 0x000fe40008000000 */
[----:B------:R-:W-:Y:S02]  /*0950*/  VIADD R59, R54, UR4 ;  /* 0x00000004363b7c36 */ /* 0x000fe40008000000 */
[----:B------:R-:W-:Y:S02]  /*0960*/  VIADD R27, R22, UR4 ;  /* 0x00000004161b7c36 */ /* 0x000fe40008000000 */
[----:B------:R-:W-:Y:S02]  /*0970*/  VIADD R29, R24, UR4 ;  /* 0x00000004181d7c36 */ /* 0x000fe40008000000 */
[----:B------:R-:W-:Y:S02]  /*0980*/  VIADD R33, R28, UR4 ;  /* 0x000000041c217c36 */ /* 0x000fe40008000000 */
[----:B------:R-:W-:-:S02]  /*0990*/  VIADD R35, R34, UR4 ;  /* 0x0000000422237c36 */ /* 0x000fc40008000000 */
[----:B------:R-:W-:Y:S02]  /*09a0*/  VIADD R37, R36, UR4 ;  /* 0x0000000424257c36 */ /* 0x000fe40008000000 */
[C---:B------:R-:W-:Y:S02]  /*09b0*/  IMAD R57, R30.reuse, 0x4, R21 ;  /* 0x000000041e397824 */ /* 0x040fe400078e0215 */
[C---:B------:R-:W-:Y:S02]  /*09c0*/  IMAD R2, R30.reuse, 0x4, R31 ;  /* 0x000000041e027824 */ /* 0x040fe400078e021f */
[C---:B------:R-:W-:Y:S02]  /*09d0*/  IMAD R36, R30.reuse, 0x4, R39 ;  /* 0x000000041e247824 */ /* 0x040fe400078e0227 */
[C---:B------:R-:W-:Y:S01]  /*09e0*/  IMAD R22, R30.reuse, 0x4, R41 ;  /* 0x000000041e167824 */ /* 0x040fe200078e0229 */
[----:B------:R-:W-:Y:S01]  /*09f0*/  LDS R57, [R57+0x400] ;  /* 0x0004000039397984 */ /* 0x000fe20000000800 */
[----:B------:R-:W-:-:S02]  /*0a00*/  IMAD R21, R30, 0x4, R43 ;  /* 0x000000041e157824 */ /* 0x000fc400078e022b */
[C---:B------:R-:W-:Y:S01]  /*0a10*/  IMAD R28, R30.reuse, 0x4, R45 ;  /* 0x000000041e1c7824 */ /* 0x040fe200078e022d */
[----:B------:R-:W-:Y:S01]  /*0a20*/  LDS R2, [R2+0x1000] ;  /* 0x0010000002027984 */ /* 0x000fe20000000800 */
[C---:B------:R-:W-:Y:S02]  /*0a30*/  IMAD R26, R30.reuse, 0x4, R47 ;  /* 0x000000041e1a7824 */ /* 0x040fe400078e022f */
[C---:B------:R-:W-:Y:S01]  /*0a40*/  IMAD R24, R30.reuse, 0x4, R49 ;  /* 0x000000041e187824 */ /* 0x040fe200078e0231 */
[----:B------:R-:W-:Y:S01]  /*0a50*/  LDS R36, [R36+0x2000] ;  /* 0x0020000024247984 */ /* 0x000fe20000000800 */
        /* <DEDUP_REMOVED lines=9> */
[----:B------:R-:W-:-:S03]  /*0af0*/  IMAD R37, R30, 0x4, R37 ;  /* 0x000000041e257824 */ /* 0x000fc600078e0225 */
[----:B------:R-:W-:Y:S04]  /*0b00*/  LDS R48, [R29+0xc00] ;  /* 0x000c00001d307984 */ /* 0x000fe80000000800 */
[----:B------:R0:W-:Y:S04]  /*0b10*/  LDS R42, [R33+0x1400] ;  /* 0x00140000212a7984 */ /* 0x0001e80000000800 */
[----:B------:R1:W-:Y:S04]  /*0b20*/  LDS R40, [R35+0x1800] ;  /* 0x0018000023287984 */ /* 0x0003e80000000800 */
[----:B------:R2:W-:Y:S04]  /*0b30*/  LDS R38, [R37+0x1c00] ;  /* 0x001c000025267984 */ /* 0x0005e80000000800 */
[----:B------:R-:W-:Y:S04]  /*0b40*/  LDS R28, [R28+0x2c00] ;  /* 0x002c00001c1c7984 */ /* 0x000fe80000000800 */
[----:B------:R-:W-:Y:S04]  /*0b50*/  LDS R26, [R26+0x3000] ;  /* 0x003000001a1a7984 */ /* 0x000fe80000000800 */
[----:B------:R-:W-:Y:S04]  /*0b60*/  LDS R24, [R24+0x3400] ;  /* 0x0034000018187984 */ /* 0x000fe80000000800 */
[----:B------:R-:W-:Y:S04]  /*0b70*/  LDS R54, [R54+0x3800] ;  /* 0x0038000036367984 */ /* 0x000fe80000000800 */
[----:B------:R-:W-:Y:S01]  /*0b80*/  LDS R56, [R56+0x3c00] ;  /* 0x003c000038387984 */ /* 0x000fe20000000800 */
[----:B------:R-:W-:Y:S01]  /*0b90*/  LEA R25, R30, UR4, 0x3 ;  /* 0x000000041e197c11 */ /* 0x000fe2000f8e18ff */
[----:B------:R-:W-:Y:S01]  /*0ba0*/  BAR.SYNC.DEFER_BLOCKING 0x0 ;  /* 0x0000000000007b1d */ /* 0x000fe20000010000 */
[----:B------:R-:W-:Y:S01]  /*0bb0*/  SGXT.U32 R55, R55, 0x4 ;  /* 0x000000043737781a */ /* 0x000fe20000000000 */
[----:B------:R-:W-:-:S03]  /*0bc0*/  IMAD.SHL.U32 R64, R3, 0x100, RZ ;  /* 0x0000010003407824 */ /* 0x000fc600078e00ff */
[C---:B------:R-:W-:Y:S02]  /*0bd0*/  PRMT R34, R55.reuse, 0x6540, R3 ;  /* 0x0000654037227816 */ /* 0x040fe40000000003 */
[----:B------:R-:W-:Y:S02]  /*0be0*/  LOP3.LUT R3, R55, 0x10, RZ, 0xfc, !PT ;  /* 0x0000001037037812 */ /* 0x000fe400078efcff */
[----:B------:R-:W-:Y:S02]  /*0bf0*/  LOP3.LUT R58, R64, 0x10, R55, 0xfe, !PT ;  /* 0x00000010403a7812 */ /* 0x000fe400078efe37 */
[----:B------:R-:W-:Y:S01]  /*0c00*/  LEA R47, R3, UR4, 0x3 ;  /* 0x00000004032f7c11 */ /* 0x000fe2000f8e18ff */
[----:B------:R-:W-:Y:S01]  /*0c10*/  IMAD R30, R30, -0x4, R25 ;  /* 0xfffffffc1e1e7824 */ /* 0x000fe200078e0219 */
[C---:B------:R-:W-:Y:S01]  /*0c20*/  LEA R39, R55.reuse, UR4, 0x3 ;  /* 0x0000000437277c11 */ /* 0x040fe2000f8e18ff */
[--C-:B------:R-:W-:Y:S01]  /*0c30*/  IMAD R43, R58, 0x9, R77.reuse ;  /* 0x000000093a2b7824 */ /* 0x100fe200078e024d */
[----:B------:R-:W-:Y:S01]  /*0c40*/  LOP3.LUT R60, R64, 0xd0, R55, 0xfe, !PT ;  /* 0x000000d0403c7812 */ /* 0x000fe200078efe37 */
[----:B------:R-:W-:Y:S01]  /*0c50*/  IMAD R41, R34, 0x9, R77 ;  /* 0x0000000922297824 */ /* 0x000fe200078e024d */
[----:B------:R-:W-:-:S03]  /*0c60*/  LOP3.LUT R49, R55, 0x40, RZ, 0xfc, !PT ;  /* 0x0000004037317812 */ /* 0x000fc600078efcff */
[----:B------:R-:W-:Y:S01]  /*0c70*/  IMAD R45, R60, 0x9, R77 ;  /* 0x000000093c2d7824 */ /* 0x000fe200078e024d */
[----:B------:R-:W-:Y:S02]  /*0c80*/  LEA R67, R49, UR4, 0x3 ;  /* 0x0000000431437c11 */ /* 0x000fe4000f8e18ff */
[----:B------:R-:W-:Y:S02]  /*0c90*/  LOP3.LUT R68, R64, 0x20, R55, 0xfe, !PT ;  /* 0x0000002040447812 */ /* 0x000fe400078efe37 */
[----:B------:R-:W-:Y:S02]  /*0ca0*/  LOP3.LUT R70, R64, 0x30, R55, 0xfe, !PT ;  /* 0x0000003040467812 */ /* 0x000fe400078efe37 */
[----:B------:R-:W-:Y:S02]  /*0cb0*/  LOP3.LUT R72, R64, 0x40, R55, 0xfe, !PT ;  /* 0x0000004040487812 */ /* 0x000fe400078efe37 */
[----:B------:R-:W-:Y:S02]  /*0cc0*/  LOP3.LUT R74, R64, 0x50, R55, 0xfe, !PT ;  /* 0x00000050404a7812 */ /* 0x000fe400078efe37 */
[----:B------:R-:W-:-:S02]  /*0cd0*/  LOP3.LUT R76, R64, 0x60, R55, 0xfe, !PT ;  /* 0x00000060404c7812 */ /* 0x000fc400078efe37 */
[----:B0-----:R-:W-:Y:S02]  /*0ce0*/  LOP3.LUT R33, R64, 0x70, R55, 0xfe, !PT ;  /* 0x0000007040217812 */ /* 0x001fe400078efe37 */
[----:B-1----:R-:W-:Y:S02]  /*0cf0*/  LOP3.LUT R35, R64, 0x80, R55, 0xfe, !PT ;  /* 0x0000008040237812 */ /* 0x002fe400078efe37 */
[----:B--2---:R-:W-:Y:S02]  /*0d00*/  LOP3.LUT R37, R64, 0x90, R55, 0xfe, !PT ;  /* 0x0000009040257812 */ /* 0x004fe400078efe37 */
[----:B------:R-:W-:Y:S02]  /*0d10*/  LOP3.LUT R66, R64, 0xa0, R55, 0xfe, !PT ;  /* 0x000000a040427812 */ /* 0x000fe400078efe37 */
[----:B------:R-:W-:Y:S02]  /*0d20*/  LOP3.LUT R46, R64, 0xb0, R55, 0xfe, !PT ;  /* 0x000000b0402e7812 */ /* 0x000fe400078efe37 */
[----:B------:R-:W-:-:S02]  /*0d30*/  LOP3.LUT R44, R64, 0xc0, R55, 0xfe, !PT ;  /* 0x000000c0402c7812 */ /* 0x000fc400078efe37 */
[----:B------:R-:W-:Y:S01]  /*0d40*/  LOP3.LUT R62, R64, 0xe0, R55, 0xfe, !PT ;  /* 0x000000e0403e7812 */ /* 0x000fe200078efe37 */
[----:B---3--:R0:W-:Y:S01]  /*0d50*/  STS [R25], R32 ;  /* 0x0000002019007388 */ /* 0x0081e20000000800 */
[----:B------:R-:W-:Y:S01]  /*0d60*/  BAR.SYNC.DEFER_BLOCKING 0x0 ;  /* 0x0000000000007b1d */ /* 0x000fe20000010000 */
[----:B0-----:R-:W-:-:S04]  /*0d70*/  LOP3.LUT R25, R55, 0x20, RZ, 0xfc, !PT ;  /* 0x0000002037197812 */ /* 0x001fc800078efcff */
[----:B------:R-:W-:Y:S01]  /*0d80*/  LEA R61, R25, UR4, 0x3 ;  /* 0x00000004193d7c11 */ /* 0x000fe2000f8e18ff */
[----:B------:R-:W0:Y:S04]  /*0d90*/  LDS R58, [R47] ;  /* 0x000000002f3a7984 */ /* 0x000e280000000800 */
[----:B------:R1:W2:Y:S04]  /*0da0*/  LDS R34, [R39] ;  /* 0x0000000027227984 */ /* 0x0002a80000000800 */
[----:B------:R-:W3:Y:S04]  /*0db0*/  LDS R60, [R61] ;  /* 0x000000003d3c7984 */ /* 0x000ee80000000800 */
[----:B------:R-:W4:Y:S01]  /*0dc0*/  LDS R67, [R67] ;  /* 0x0000000043437984 */ /* 0x000f220000000800 */
[----:B------:R-:W-:Y:S01]  /*0dd0*/  LOP3.LUT R64, R64, 0xf0, R55, 0xfe, !PT ;  /* 0x000000f040407812 */ /* 0x000fe200078efe37 */
[--C-:B------:R-:W-:Y:S01]  /*0de0*/  IMAD R3, R68, 0x9, R77.reuse ;  /* 0x0000000944037824 */ /* 0x100fe200078e024d */
[----:B------:R-:W-:Y:S01]  /*0df0*/  ISETP.GE.AND P4, PT, R77, 0x9, PT ;  /* 0x000000094d00780c */ /* 0x000fe20003f86270 */
[----:B------:R-:W-:-:S02]  /*0e00*/  IMAD R25, R70, 0x9, R77 ;  /* 0x0000000946197824 */ /* 0x000fc400078e024d */
[--C-:B------:R-:W-:Y:S02]  /*0e10*/  IMAD R27, R72, 0x9, R77.reuse ;  /* 0x00000009481b7824 */ /* 0x100fe400078e024d */
[--C-:B------:R-:W-:Y:S02]  /*0e20*/  IMAD R29, R74, 0x9, R77.reuse ;  /* 0x000000094a1d7824 */ /* 0x100fe400078e024d */
[--C-:B------:R-:W-:Y:S02]  /*0e30*/  IMAD R31, R76, 0x9, R77.reuse ;  /* 0x000000094c1f7824 */ /* 0x100fe400078e024d */
[--C-:B------:R-:W-:Y:S02]  /*0e40*/  IMAD R33, R33, 0x9, R77.reuse ;  /* 0x0000000921217824 */ /* 0x100fe400078e024d */
[--C-:B------:R-:W-:Y:S02]  /*0e50*/  IMAD R35, R35, 0x9, R77.reuse ;  /* 0x0000000923237824 */ /* 0x100fe400078e024d */
[----:B------:R-:W-:-:S02]  /*0e60*/  IMAD R37, R37, 0x9, R77 ;  /* 0x0000000925257824 */ /* 0x000fc400078e024d */
[--C-:B-1----:R-:W-:Y:S02]  /*0e70*/  IMAD R39, R66, 0x9, R77.reuse ;  /* 0x0000000942277824 */ /* 0x102fe400078e024d */
[--C-:B------:R-:W-:Y:S02]  /*0e80*/  IMAD R46, R46, 0x9, R77.reuse ;  /* 0x000000092e2e7824 */ /* 0x100fe400078e024d */
[--C-:B------:R-:W-:Y:S02]  /*0e90*/  IMAD R44, R44, 0x9, R77.reuse ;  /* 0x000000092c2c7824 */ /* 0x100fe400078e024d */
[--C-:B------:R-:W-:Y:S01]  /*0ea0*/  IMAD R47, R62, 0x9, R77.reuse ;  /* 0x000000093e2f7824 */ /* 0x100fe200078e024d */
[C---:B------:R-:W-:Y:S01]  /*0eb0*/  LOP3.LUT R65, R55.reuse, 0x30, RZ, 0xfc, !PT ;  /* 0x0000003037417812 */ /* 0x040fe200078efcff */
[----:B------:R-:W-:Y:S01]  /*0ec0*/  IMAD R77, R64, 0x9, R77 ;  /* 0x00000009404d7824 */ /* 0x000fe200078e024d */
[C---:B------:R-:W-:Y:S02]  /*0ed0*/  LOP3.LUT R64, R55.reuse, 0xa0, RZ, 0xfc, !PT ;  /* 0x000000a037407812 */ /* 0x040fe400078efcff */
[----:B------:R-:W-:-:S02]  /*0ee0*/  LOP3.LUT R62, R55, 0x90, RZ, 0xfc, !PT ;  /* 0x00000090373e7812 */ /* 0x000fc400078efcff */
[----:B------:R-:W-:Y:S02]  /*0ef0*/  LEA R65, R65, UR4, 0x3 ;  /* 0x0000000441417c11 */ /* 0x000fe4000f8e18ff */
[----:B------:R-:W-:Y:S02]  /*0f00*/  LEA R72, R64, UR4, 0x3 ;  /* 0x0000000440487c11 */ /* 0x000fe4000f8e18ff */
[C---:B0-----:R-:W-:Y:S01]  /*0f10*/  FSETP.GEU.AND P6, PT, R57.reuse, -R58, PT ;  /* 0x8000003a3900720b */ /* 0x041fe20003fce000 */
[----:B------:R-:W-:Y:S01]  /*0f20*/  FADD R57, R57, R58 ;  /* 0x0000003a39397221 */ /* 0x000fe20000000000 */
[C---:B------:R-:W-:Y:S01]  /*0f30*/  LOP3.LUT R59, R55.reuse, 0x50, RZ, 0xfc, !PT ;  /* 0x00000050373b7812 */ /* 0x040fe200078efcff */
[----:B------:R-:W0:Y:S01]  /*0f40*/  LDS R65, [R65] ;  /* 0x0000000041417984 */ /* 0x000e220000000800 */
[----:B------:R-:W-:Y:S02]  /*0f50*/  LOP3.LUT R49, R55, 0x60, RZ, 0xfc, !PT ;  /* 0x0000006037317812 */ /* 0x000fe400078efcff */
[----:B------:R-:W-:Y:S01]  /*0f60*/  LEA R70, R62, UR4, 0x3 ;  /* 0x000000043e467c11 */ /* 0x000fe2000f8e18ff */
[----:B--2---:R-:W-:Y:S01]  /*0f70*/  FADD R62, R23, R34 ;  /* 0x00000022173e7221 */ /* 0x004fe20000000000 */
[----:B------:R-:W-:-:S02]  /*0f80*/  LOP3.LUT R64, R55, 0xc0, RZ, 0xfc, !PT ;  /* 0x000000c037407812 */ /* 0x000fc400078efcff */
[----:B------:R-:W-:Y:S02]  /*0f90*/  LOP3.LUT R58, R55, 0xd0, RZ, 0xfc, !PT ;  /* 0x000000d0373a7812 */ /* 0x000fe400078efcff */
[----:B------:R-:W-:Y:S02]  /*0fa0*/  FSETP.GEU.AND P5, PT, R23, -R34, PT ;  /* 0x800000221700720b */ /* 0x000fe40003fae000 */
[----:B------:R-:W-:Y:S01]  /*0fb0*/  LEA R63, R59, UR4, 0x3 ;  /* 0x000000043b3f7c11 */ /* 0x000fe2000f8e18ff */
[----:B------:R-:W-:Y:S01]  /*0fc0*/  LDS R23, [R70] ;  /* 0x0000000046177984 */ /* 0x000fe20000000800 */
[----:B------:R-:W-:Y:S02]  /*0fd0*/  LEA R68, R49, UR4, 0x3 ;  /* 0x0000000431447c11 */ /* 0x000fe4000f8e18ff */
[----:B------:R-:W-:Y:S01]  /*0fe0*/  LEA R71, R64, UR4, 0x3 ;  /* 0x0000000440477c11 */ /* 0x000fe2000f8e18ff */
[----:B------:R-:W-:Y:S01]  /*0ff0*/  LDS R34, [R72] ;  /* 0x0000000048227984 */ /* 0x000fe20000000800 */
[----:B------:R-:W-:-:S02]  /*1000*/  LOP3.LUT R59, R55, 0x70, RZ, 0xfc, !PT ;  /* 0x00000070373b7812 */ /* 0x000fc400078efcff */
[C---:B------:R-:W-:Y:S01]  /*1010*/  LOP3.LUT R49, R55.reuse, 0x80, RZ, 0xfc, !PT ;  /* 0x0000008037317812 */ /* 0x040fe200078efcff */
[----:B------:R-:W1:Y:S01]  /*1020*/  LDS R63, [R63] ;  /* 0x000000003f3f7984 */ /* 0x000e620000000800 */
[C---:B------:R-:W-:Y:S02]  /*1030*/  LOP3.LUT R66, R55.reuse, 0xb0, RZ, 0xfc, !PT ;  /* 0x000000b037427812 */ /* 0x040fe400078efcff */
[C---:B------:R-:W-:Y:S01]  /*1040*/  LOP3.LUT R64, R55.reuse, 0xe0, RZ, 0xfc, !PT ;  /* 0x000000e037407812 */ /* 0x040fe200078efcff */
[----:B------:R-:W-:Y:S01]  /*1050*/  LDS R71, [R71] ;  /* 0x0000000047477984 */ /* 0x000fe20000000800 */
[----:B------:R-:W-:Y:S02]  /*1060*/  LEA R73, R58, UR4, 0x3 ;  /* 0x000000043a497c11 */ /* 0x000fe4000f8e18ff */
[----:B------:R-:W-:Y:S02]  /*1070*/  LOP3.LUT R55, R55, 0xf0, RZ, 0xfc, !PT ;  /* 0x000000f037377812 */ /* 0x000fe400078efcff */
[----:B------:R-:W-:-:S02]  /*1080*/  SEL R58, R62, RZ, P5 ;  /* 0x000000ff3e3a7207 */ /* 0x000fc40002800000 */
[C---:B---3--:R-:W-:Y:S01]  /*1090*/  FSETP.GEU.AND P5, PT, R53.reuse, -R60, PT ;  /* 0x8000003c3500720b */ /* 0x048fe20003fae000 */
[----:B------:R-:W-:Y:S01]  /*10a0*/  FADD R53, R53, R60 ;  /* 0x0000003c35357221 */ /* 0x000fe20000000000 */
[----:B------:R-:W-:Y:S01]  /*10b0*/  LEA R61, R59, UR4, 0x3 ;  /* 0x000000043b3d7c11 */ /* 0x000fe2000f8e18ff */
[----:B------:R-:W-:Y:S01]  /*10c0*/  LDS R73, [R73] ;  /* 0x0000000049497984 */ /* 0x000fe20000000800 */
[----:B------:R-:W-:Y:S02]  /*10d0*/  LEA R49, R49, UR4, 0x3 ;  /* 0x0000000431317c11 */ /* 0x000fe4000f8e18ff */
[----:B------:R-:W-:Y:S01]  /*10e0*/  LEA R66, R66, UR4, 0x3 ;  /* 0x0000000442427c11 */ /* 0x000fe2000f8e18ff */
[----:B------:R-:W2:Y:S01]  /*10f0*/  LDS R59, [R68] ;  /* 0x00000000443b7984 */ /* 0x000ea20000000800 */
[----:B------:R-:W-:Y:S02]  /*1100*/  LEA R64, R64, UR4, 0x3 ;  /* 0x0000000440407c11 */ /* 0x000fe4000f8e18ff */
[----:B------:R-:W-:Y:S01]  /*1110*/  LEA R62, R55, UR4, 0x3 ;  /* 0x00000004373e7c11 */ /* 0x000fe2000f8e18ff */
[----:B------:R-:W3:Y:S01]  /*1120*/  LDS R61, [R61] ;  /* 0x000000003d3d7984 */ /* 0x000ee20000000800 */
[----:B------:R-:W-:Y:S01]  /*1130*/  SEL R60, R57, RZ, P6 ;  /* 0x000000ff393c7207 */ /* 0x000fe20003000000 */
[C---:B----4-:R-:W-:Y:S01]  /*1140*/  FADD R57, R2.reuse, R67 ;  /* 0x0000004302397221 */ /* 0x050fe20000000000 */
[----:B------:R-:W-:Y:S01]  /*1150*/  SEL R53, R53, RZ, P5 ;  /* 0x000000ff35357207 */ /* 0x000fe20002800000 */
[----:B------:R-:W4:Y:S01]  /*1160*/  LDS R49, [R49] ;  /* 0x0000000031317984 */ /* 0x000f220000000800 */
[----:B------:R-:W-:-:S03]  /*1170*/  FSETP.GEU.AND P5, PT, R2, -R67, PT ;  /* 0x800000430200720b */ /* 0x000fc60003fae000 */
[----:B------:R-:W5:Y:S04]  /*1180*/  LDS R69, [R66] ;  /* 0x0000000042457984 */ /* 0x000f680000000800 */
[----:B------:R-:W5:Y:S04]  /*1190*/  LDS R75, [R64] ;  /* 0x00000000404b7984 */ /* 0x000f680000000800 */
[----:B------:R-:W5:Y:S01]  /*11a0*/  LDS R2, [R62] ;  /* 0x000000003e027984 */ /* 0x000f620000000800 */
[----:B------:R-:W-:Y:S01]  /*11b0*/  BAR.SYNC.DEFER_BLOCKING 0x0 ;  /* 0x0000000000007b1d */ /* 0x000fe20000010000 */
[C---:B0-----:R-:W-:Y:S01]  /*11c0*/  FADD R55, R48.reuse, R65 ;  /* 0x0000004130377221 */ /* 0x041fe20000000000 */
[----:B------:R-:W-:Y:S01]  /*11d0*/  FSETP.GEU.AND P6, PT, R48, -R65, PT ;  /* 0x800000413000720b */ /* 0x000fe20003fce000 */
[----:B-1----:R-:W-:Y:S01]  /*11e0*/  FADD R48, R42, R63 ;  /* 0x0000003f2a307221 */ /* 0x002fe20000000000 */
[----:B------:R-:W-:-:S02]  /*11f0*/  SEL R57, R57, RZ, P5 ;  /* 0x000000ff39397207 */ /* 0x000fc40002800000 */
[----:B------:R-:W-:Y:S02]  /*1200*/  SEL R55, R55, RZ, P6 ;  /* 0x000000ff37377207 */ /* 0x000fe40003000000 */
[----:B------:R-:W-:Y:S01]  /*1210*/  FSETP.GEU.AND P6, PT, R42, -R63, PT ;  /* 0x8000003f2a00720b */ /* 0x000fe20003fce000 */
[----:B------:R-:W-:Y:S01]  /*1220*/  STS [R30], R32 ;  /* 0x000000201e007388 */ /* 0x000fe20000000800 */
[C---:B--2---:R-:W-:Y:S01]  /*1230*/  FADD R42, R40.reuse, R59 ;  /* 0x0000003b282a7221 */ /* 0x044fe20000000000 */
[----:B------:R-:W-:Y:S01]  /*1240*/  BAR.SYNC.DEFER_BLOCKING 0x0 ;  /* 0x0000000000007b1d */ /* 0x000fe20000010000 */
[----:B------:R-:W-:Y:S01]  /*1250*/  FSETP.GEU.AND P5, PT, R40, -R59, PT ;  /* 0x8000003b2800720b */ /* 0x000fe20003fae000 */
[----:B---3--:R-:W-:Y:S01]  /*1260*/  FADD R63, R38, R61 ;  /* 0x0000003d263f7221 */ /* 0x008fe20000000000 */
[----:B------:R-:W-:Y:S01]  /*1270*/  SEL R59, R48, RZ, P6 ;  /* 0x000000ff303b7207 */ /* 0x000fe20003000000 */
[----:B----4-:R-:W-:Y:S01]  /*1280*/  FADD R65, R36, R49 ;  /* 0x0000003124417221 */ /* 0x010fe20000000000 */
[----:B------:R-:W-:-:S02]  /*1290*/  FSETP.GEU.AND P6, PT, R38, -R61, PT ;  /* 0x8000003d2600720b */ /* 0x000fc40003fce000 */
[----:B------:R-:W-:Y:S02]  /*12a0*/  SEL R61, R42, RZ, P5 ;  /* 0x000000ff2a3d7207 */ /* 0x000fe40002800000 */
[----:B------:R-:W-:Y:S02]  /*12b0*/  FSETP.GEU.AND P5, PT, R36, -R49, PT ;  /* 0x800000312400720b */ /* 0x000fe40003fae000 */
[----:B------:R-:W-:Y:S01]  /*12c0*/  LEA R20, R20, UR4, 0x2 ;  /* 0x0000000414147c11 */ /* 0x000fe2000f8e10ff */
[C---:B------:R-:W-:Y:S01]  /*12d0*/  FADD R67, R22.reuse, R23 ;  /* 0x0000001716437221 */ /* 0x040fe20000000000 */
[----:B------:R-:W-:Y:S01]  /*12e0*/  SEL R65, R65, RZ, P5 ;  /* 0x000000ff41417207 */ /* 0x000fe20002800000 */
[----:B------:R-:W0:Y:S01]  /*12f0*/  LDC.64 R48, c[0x0][0x220] ;  /* 0x00008800ff307b82 */ /* 0x000e220000000a00 */
[----:B------:R-:W-:Y:S02]  /*1300*/  SEL R63, R63, RZ, P6 ;  /* 0x000000ff3f3f7207 */ /* 0x000fe40003000000 */
[C---:B------:R-:W-:Y:S01]  /*1310*/  FSETP.GEU.AND P5, PT, R21.reuse, -R34, PT ;  /* 0x800000221500720b */ /* 0x040fe20003fae000 */
[----:B------:R-:W-:Y:S01]  /*1320*/  FADD R34, R21, R34 ;  /* 0x0000002215227221 */ /* 0x000fe20000000000 */
[----:B------:R-:W-:-:S02]  /*1330*/  FSETP.GEU.AND P6, PT, R22, -R23, PT ;  /* 0x800000171600720b */ /* 0x000fc40003fce000 */
[----:B------:R-:W1:Y:S01]  /*1340*/  LDS.128 R20, [R20] ;  /* 0x0000000014147984 */ /* 0x000e620000000c00 */
[C---:B-----5:R-:W-:Y:S01]  /*1350*/  FADD R36, R28.reuse, R69 ;  /* 0x000000451c247221 */ /* 0x060fe20000000000 */
[----:B------:R-:W-:Y:S02]  /*1360*/  SEL R67, R67, RZ, P6 ;  /* 0x000000ff43437207 */ /* 0x000fe40003000000 */
[----:B------:R-:W-:Y:S01]  /*1370*/  FSETP.GEU.AND P6, PT, R28, -R69, PT ;  /* 0x800000451c00720b */ /* 0x000fe20003fce000 */
[----:B------:R-:W-:Y:S01]  /*1380*/  FADD R28, R26, R71 ;  /* 0x000000471a1c7221 */ /* 0x000fe20000000000 */
[----:B------:R-:W-:Y:S02]  /*1390*/  SEL R69, R34, RZ, P5 ;  /* 0x000000ff22457207 */ /* 0x000fe40002800000 */
[----:B------:R-:W-:Y:S02]  /*13a0*/  FSETP.GEU.AND P5, PT, R26, -R71, PT ;  /* 0x800000471a00720b */ /* 0x000fe40003fae000 */
[----:B------:R-:W-:-:S02]  /*13b0*/  SEL R71, R36, RZ, P6 ;  /* 0x000000ff24477207 */ /* 0x000fc40003000000 */
[C---:B------:R-:W-:Y:S01]  /*13c0*/  FSETP.GEU.AND P6, PT, R24.reuse, -R73, PT ;  /* 0x800000491800720b */ /* 0x040fe20003fce000 */
[----:B------:R-:W-:Y:S01]  /*13d0*/  FADD R24, R24, R73 ;  /* 0x0000004918187221 */ /* 0x000fe20000000000 */
[----:B0-----:R-:W-:Y:S01]  /*13e0*/  IMAD.WIDE R40, R41, 0x4, R48 ;  /* 0x0000000429287825 */ /* 0x001fe200078e0230 */
[----:B------:R-:W-:-:S03]  /*13f0*/  SEL R73, R28, RZ, P5 ;  /* 0x000000ff1c497207 */ /* 0x000fc60002800000 */
[----:B------:R-:W-:Y:S01]  /*1400*/  IMAD.WIDE R42, R43, 0x4, R48 ;  /* 0x000000042b2a7825 */ /* 0x000fe200078e0230 */
[----:B------:R-:W-:-:S03]  /*1410*/  FSETP.GEU.AND P5, PT, R54, -R75, PT ;  /* 0x8000004b3600720b */ /* 0x000fc60003fae000 */
[----:B------:R-:W-:Y:S01]  /*1420*/  FADD R54, R54, R75 ;  /* 0x0000004b36367221 */ /* 0x000fe20000000000 */
[----:B------:R-:W-:Y:S01]  /*1430*/  SEL R75, R24, RZ, P6 ;  /* 0x000000ff184b7207 */ /* 0x000fe20003000000 */
[----:B------:R0:W-:Y:S01]  /*1440*/  @!P4 STG.E desc[UR6][R40.64], R58 ;  /* 0x0000003a2800c986 */ /* 0x0001e2000c101906 */
[C---:B------:R-:W-:Y:S01]  /*1450*/  FSETP.GEU.AND P6, PT, R56.reuse, -R2, PT ;  /* 0x800000023800720b */ /* 0x040fe20003fce000 */
[----:B------:R-:W-:Y:S02]  /*1460*/  FADD R56, R56, R2 ;  /* 0x0000000238387221 */ /* 0x000fe40000000000 */
[----:B------:R2:W-:Y:S01]  /*1470*/  @!P4 STG.E desc[UR6][R42.64], R60 ;  /* 0x0000003c2a00c986 */ /* 0x0005e2000c101906 */
[----:B------:R-:W-:-:S04]  /*1480*/  IMAD.WIDE R2, R3, 0x4, R48 ;  /* 0x0000000403027825 */ /* 0x000fc800078e0230 */
[----:B------:R-:W-:-:S04]  /*1490*/  IMAD.WIDE R24, R25, 0x4, R48 ;  /* 0x0000000419187825 */ /* 0x000fc800078e0230 */
[----:B0-----:R-:W-:-:S04]  /*14a0*/  IMAD.WIDE R40, R46, 0x4, R48 ;  /* 0x000000042e287825 */ /* 0x001fc800078e0230 */
[----:B--2---:R-:W-:-:S04]  /*14b0*/  IMAD.WIDE R42, R44, 0x4, R48 ;  /* 0x000000042c2a7825 */ /* 0x004fc800078e0230 */
[----:B------:R-:W-:-:S04]  /*14c0*/  IMAD.WIDE R26, R27, 0x4, R48 ;  /* 0x000000041b1a7825 */ /* 0x000fc800078e0230 */
        /* <DEDUP_REMOVED lines=8> */
[----:B------:R-:W-:Y:S01]  /*1550*/  IMAD.WIDE R48, R77, 0x4, R48 ;  /* 0x000000044d307825 */ /* 0x000fe200078e0230 */
[----:B------:R-:W-:Y:S02]  /*1560*/  SEL R77, R54, RZ, P5 ;  /* 0x000000ff364d7207 */ /* 0x000fe40002800000 */
[----:B-1----:R-:W-:Y:S01]  /*1570*/  FSETP.GEU.AND P5, PT, R22, -R14, PT ;  /* 0x8000000e1600720b */ /* 0x002fe20003fae000 */
[----:B------:R0:W-:Y:S01]  /*1580*/  @!P4 STG.E desc[UR6][R2.64], R53 ;  /* 0x000000350200c986 */ /* 0x0001e2000c101906 */
[----:B------:R-:W-:Y:S02]  /*1590*/  SEL R56, R56, RZ, P6 ;  /* 0x000000ff38387207 */ /* 0x000fe40003000000 */
[----:B------:R-:W-:Y:S01]  /*15a0*/  FSETP.GEU.AND P6, PT, R23, -R15, PT ;  /* 0x8000000f1700720b */ /* 0x000fe20003fce000 */
[----:B------:R-:W-:Y:S04]  /*15b0*/  @!P4 STG.E desc[UR6][R24.64], R55 ;  /* 0x000000371800c986 */ /* 0x000fe8000c101906 */
[----:B------:R1:W-:Y:S01]  /*15c0*/  @!P4 STG.E desc[UR6][R26.64], R57 ;  /* 0x000000391a00c986 */ /* 0x0003e2000c101906 */
[----:B0-----:R-:W-:-:S02]  /*15d0*/  SEL R53, RZ, 0x1fffe, P5 ;  /* 0x0001fffeff357807 */ /* 0x001fc40002800000 */
[----:B------:R-:W-:Y:S02]  /*15e0*/  FSETP.GEU.AND P5, PT, R20, -R12, PT ;  /* 0x8000000c1400720b */ /* 0x000fe40003fae000 */
[----:B-1----:R-:W-:Y:S02]  /*15f0*/  SEL R26, RZ, 0x1, P6 ;  /* 0x00000001ff1a7807 */ /* 0x002fe40003000000 */
[----:B------:R-:W-:Y:S02]  /*1600*/  SEL R27, RZ, 0x7fff8, P5 ;  /* 0x0007fff8ff1b7807 */ /* 0x000fe40002800000 */
[----:B------:R-:W-:Y:S02]  /*1610*/  FSETP.GEU.AND P6, PT, R21, -R13, PT ;  /* 0x8000000d1500720b */ /* 0x000fe40003fce000 */
[----:B------:R-:W-:Y:S02]  /*1620*/  FSETP.GEU.AND P5, PT, R22, -R18, PT ;  /* 0x800000121600720b */ /* 0x000fe40003fae000 */
[----:B------:R-:W-:-:S02]  /*1630*/  SEL R24, RZ, 0x4, P6 ;  /* 0x00000004ff187807 */ /* 0x000fc40003000000 */
[----:B------:R-:W-:Y:S02]  /*1640*/  SEL R25, RZ, 0x1fffe, P5 ;  /* 0x0001fffeff197807 */ /* 0x000fe40002800000 */
[----:B------:R-:W-:Y:S02]  /*1650*/  FSETP.GEU.AND P6, PT, R23, -R19, PT ;  /* 0x800000131700720b */ /* 0x000fe40003fce000 */
[----:B------:R-:W-:Y:S02]  /*1660*/  FSETP.GEU.AND P5, PT, R20, -R16, PT ;  /* 0x800000101400720b */ /* 0x000fe40003fae000 */
[----:B------:R-:W-:Y:S02]  /*1670*/  SEL R2, RZ, 0x1, P6 ;  /* 0x00000001ff027807 */ /* 0x000fe40003000000 */
[----:B------:R-:W-:Y:S02]  /*1680*/  SEL R3, RZ, 0x7fff8, P5 ;  /* 0x0007fff8ff037807 */ /* 0x000fe40002800000 */
[----:B------:R-:W-:-:S02]  /*1690*/  FSETP.GEU.AND P6, PT, R22, -R6, PT ;  /* 0x800000061600720b */ /* 0x000fc40003fce000 */
[----:B------:R-:W-:Y:S01]  /*16a0*/  FSETP.GEU.AND P5, PT, R23, -R7, PT ;  /* 0x800000071700720b */ /* 0x000fe20003fae000 */
[----:B------:R-:W-:Y:S04]  /*16b0*/  @!P4 STG.E desc[UR6][R28.64], R59 ;  /* 0x0000003b1c00c986 */ /* 0x000fe8000c101906 */
[----:B------:R0:W-:Y:S04]  /*16c0*/  @!P4 STG.E desc[UR6][R30.64], R61 ;  /* 0x0000003d1e00c986 */ /* 0x0001e8000c101906 */
[----:B------:R1:W-:Y:S01]  /*16d0*/  @!P4 STG.E desc[UR6][R32.64], R63 ;  /* 0x0000003f2000c986 */ /* 0x0003e2000c101906 */
[----:B0-----:R-:W-:-:S02]  /*16e0*/  SEL R31, RZ, 0x1fffe, P6 ;  /* 0x0001fffeff1f7807 */ /* 0x001fc40003000000 */
[----:B------:R-:W-:Y:S02]  /*16f0*/  SEL R30, RZ, 0x1, P5 ;  /* 0x00000001ff1e7807 */ /* 0x000fe40002800000 */
[----:B------:R-:W-:Y:S02]  /*1700*/  FSETP.GEU.AND P6, PT, R20, -R4, PT ;  /* 0x800000041400720b */ /* 0x000fe40003fce000 */
[----:B------:R-:W-:Y:S02]  /*1710*/  FSETP.GEU.AND P5, PT, R21, -R5, PT ;  /* 0x800000051500720b */ /* 0x000fe40003fae000 */
[----:B------:R-:W-:Y:S02]  /*1720*/  SEL R29, RZ, 0x7fff8, P6 ;  /* 0x0007fff8ff1d7807 */ /* 0x000fe40003000000 */
[----:B------:R-:W-:Y:S02]  /*1730*/  SEL R28, RZ, 0x4, P5 ;  /* 0x00000004ff1c7807 */ /* 0x000fe40002800000 */
[----:B------:R-:W-:-:S02]  /*1740*/  FSETP.GEU.AND P6, PT, R22, -R10, PT ;  /* 0x8000000a1600720b */ /* 0x000fc40003fce000 */
[----:B------:R-:W-:Y:S01]  /*1750*/  FSETP.GEU.AND P5, PT, R23, -R11, PT ;  /* 0x8000000b1700720b */ /* 0x000fe20003fae000 */
[----:B------:R0:W-:Y:S03]  /*1760*/  @!P4 STG.E desc[UR6][R34.64], R65 ;  /* 0x000000412200c986 */ /* 0x0001e6000c101906 */
[----:B-1----:R-:W-:Y:S01]  /*1770*/  SEL R32, RZ, 0x1, P5 ;  /* 0x00000001ff207807 */ /* 0x002fe20002800000 */
[----:B------:R-:W-:Y:S01]  /*1780*/  IMAD.IADD R26, R26, 0x1, R53 ;  /* 0x000000011a1a7824 */ /* 0x000fe200078e0235 */
[----:B0-----:R-:W-:Y:S02]  /*1790*/  SEL R35, RZ, 0x1fffe, P6 ;  /* 0x0001fffeff237807 */ /* 0x001fe40003000000 */
[----:B------:R-:W-:-:S03]  /*17a0*/  FSETP.GEU.AND P6, PT, R20, -R8, PT ;  /* 0x800000081400720b */ /* 0x000fc60003fce000 */
[----:B------:R-:W-:Y:S01]  /*17b0*/  IMAD.IADD R32, R32, 0x1, R35 ;  /* 0x0000000120207824 */ /* 0x000fe200078e0223 */
[----:B------:R-:W-:Y:S02]  /*17c0*/  SEL R33, RZ, 0x7fff8, P6 ;  /* 0x0007fff8ff217807 */ /* 0x000fe40003000000 */
[----:B------:R-:W-:Y:S01]  /*17d0*/  FSETP.GEU.AND P6, PT, R21, -R9, PT ;  /* 0x800000091500720b */ /* 0x000fe20003fce000 */
[----:B------:R-:W-:Y:S01]  /*17e0*/  IMAD.IADD R25, R2, 0x1, R25 ;  /* 0x0000000102197824 */ /* 0x000fe200078e0219 */
[----:B------:R-:W-:Y:S01]  /*17f0*/  LOP3.LUT R26, R26, 0x3, RZ, 0xc0, !PT ;  /* 0x000000031a1a7812 */ /* 0x000fe200078ec0ff */
[----:B------:R-:W-:Y:S01]  /*1800*/  IMAD.IADD R30, R30, 0x1, R31 ;  /* 0x000000011e1e7824 */ /* 0x000fe200078e021f */
[----:B------:R-:W-:Y:S02]  /*1810*/  SEL R2, RZ, 0x4, P6 ;  /* 0x00000004ff027807 */ /* 0x000fe40003000000 */
[----:B------:R-:W-:Y:S02]  /*1820*/  LOP3.LUT R32, R32, 0x3, RZ, 0xc0, !PT ;  /* 0x0000000320207812 */ /* 0x000fe400078ec0ff */
[----:B------:R-:W-:-:S02]  /*1830*/  LOP3.LUT R30, R30, 0x3, RZ, 0xc0, !PT ;  /* 0x000000031e1e7812 */ /* 0x000fc400078ec0ff */
[----:B------:R-:W-:Y:S02]  /*1840*/  IADD3 R24, R26, R27, R24 ;  /* 0x0000001b1a187210 */ /* 0x000fe40007ffe018 */
[----:B------:R-:W-:Y:S02]  /*1850*/  IADD3 R32, R32, R33, R2 ;  /* 0x0000002120207210 */ /* 0x000fe40007ffe002 */
[----:B------:R-:W-:Y:S01]  /*1860*/  FSETP.GEU.AND P6, PT, R21, -R17, PT ;  /* 0x800000111500720b */ /* 0x000fe20003fce000 */
[----:B------:R-:W-:Y:S01]  /*1870*/  IMAD.SHL.U32 R26, R24, 0x100, RZ ;  /* 0x00000100181a7824 */ /* 0x000fe200078e00ff */
[----:B------:R-:W-:Y:S02]  /*1880*/  IADD3 R28, R30, R29, R28 ;  /* 0x0000001d1e1c7210 */ /* 0x000fe40007ffe01c */
[----:B------:R-:W-:Y:S02]  /*1890*/  LOP3.LUT R27, R32, 0xf, RZ, 0xc0, !PT ;  /* 0x0000000f201b7812 */ /* 0x000fe400078ec0ff */
[----:B------:R-:W-:-:S02]  /*18a0*/  SEL R2, RZ, 0x4, P6 ;  /* 0x00000004ff027807 */ /* 0x000fc40003000000 */
[----:B------:R-:W-:Y:S01]  /*18b0*/  LOP3.LUT R25, R25, 0x3, RZ, 0xc0, !PT ;  /* 0x0000000319197812 */ /* 0x000fe200078ec0ff */
[----:B------:R-:W-:-:S03]  /*18c0*/  IMAD R27, R28, 0x10, R27 ;  /* 0x000000101c1b7824 */ /* 0x000fc600078e021b */
[----:B------:R-:W-:Y:S02]  /*18d0*/  IADD3 R2, R25, R3, R2 ;  /* 0x0000000319027210 */ /* 0x000fe40007ffe002 */
[----:B------:R-:W-:Y:S02]  /*18e0*/  LOP3.LUT R3, R26, 0xf00, RZ, 0xe2, !PT ;  /* 0x00000f001a037812 */ /* 0x000fe400078ee2ff */
[----:B------:R-:W-:-:S03]  /*18f0*/  LOP3.LUT R27, R27, 0xff, RZ, 0xc0, !PT ;  /* 0x000000ff1b1b7812 */ /* 0x000fc600078ec0ff */
[----:B------:R-:W-:Y:S02]  /*1900*/  IMAD R2, R2, 0x1000, R3 ;  /* 0x0000100002027824 */ /* 0x000fe400078e0203 */
[----:B------:R-:W-:Y:S02]  /*1910*/  FADD R24, R22, R18 ;  /* 0x0000001216187221 */ /* 0x000fe40000000000 */
[----:B------:R-:W-:Y:S02]  /*1920*/  IMAD.IADD R27, R2, 0x1, R27 ;  /* 0x00000001021b7824 */ /* 0x000fe400078e021b */
[C---:B------:R-:W-:Y:S01]  /*1930*/  FADD R18, R22.reuse, R14 ;  /* 0x0000000e16127221 */ /* 0x040fe20000000000 */
[C---:B------:R-:W-:Y:S01]  /*1940*/  FADD R14, R22.reuse, R6 ;  /* 0x00000006160e7221 */ /* 0x040fe20000000000 */
[----:B------:R-:W-:Y:S01]  /*1950*/  FADD R22, R22, R10 ;  /* 0x0000000a16167221 */ /* 0x000fe20000000000 */
[C---:B------:R-:W-:Y:S01]  /*1960*/  FADD R10, R20.reuse, R16 ;  /* 0x00000010140a7221 */ /* 0x040fe20000000000 */
[----:B------:R-:W-:Y:S01]  /*1970*/  LOP3.LUT R27, R27, 0xffff, RZ, 0xc0, !PT ;  /* 0x0000ffff1b1b7812 */ /* 0x000fe200078ec0ff */
[C---:B------:R-:W-:Y:S01]  /*1980*/  FADD R16, R20.reuse, R12 ;  /* 0x0000000c14107221 */ /* 0x040fe20000000000 */
[----:B------:R-:W0:Y:S01]  /*1990*/  LDC.64 R2, c[0x0][0x228] ;  /* 0x00008a00ff027b82 */ /* 0x000e220000000a00 */
[C---:B------:R-:W-:Y:S01]  /*19a0*/  FADD R12, R20.reuse, R4 ;  /* 0x00000004140c7221 */ /* 0x040fe20000000000 */
[----:B------:R-:W-:Y:S01]  /*19b0*/  FADD R20, R20, R8 ;  /* 0x0000000814147221 */ /* 0x000fe20000000000 */
[----:B------:R-:W-:Y:S01]  /*19c0*/  SHF.R.U32.HI R4, RZ, 0xf, R27 ;  /* 0x0000000fff047819 */ /* 0x000fe2000001161b */
[C---:B------:R-:W-:Y:S01]  /*19d0*/  FADD R8, R21.reuse, R17 ;  /* 0x0000001115087221 */ /* 0x040fe20000000000 */
[C---:B------:R-:W-:Y:S01]  /*19e0*/  FADD R17, R21.reuse, R13 ;  /* 0x0000000d15117221 */ /* 0x040fe20000000000 */
[----:B------:R-:W-:Y:S01]  /*19f0*/  FADD R13, R21, R5 ;  /* 0x00000005150d7221 */ /* 0x000fe20000000000 */
[----:B------:R-:W-:Y:S01]  /*1a00*/  SHF.R.U32.HI R5, RZ, 0xe, R27 ;  /* 0x0000000eff057819 */ /* 0x000fe2000001161b */
[----:B------:R-:W-:Y:S01]  /*1a10*/  @!P4 STG.E desc[UR6][R36.64], R67 ;  /* 0x000000432400c986 */ /* 0x000fe2000c101906 */
[----:B------:R-:W-:Y:S01]  /*1a20*/  LOP3.LUT R4, R4, 0x1, RZ, 0xc0, !PT ;  /* 0x0000000104047812 */ /* 0x000fe200078ec0ff */
[C---:B------:R-:W-:Y:S01]  /*1a30*/  FADD R25, R23.reuse, R19 ;  /* 0x0000001317197221 */ /* 0x040fe20000000000 */
[----:B------:R-:W-:Y:S01]  /*1a40*/  SHF.R.U32.HI R6, RZ, 0xd, R27 ;  /* 0x0000000dff067819 */ /* 0x000fe2000001161b */
[----:B------:R-:W-:Y:S01]  /*1a50*/  @!P4 STG.E desc[UR6][R38.64], R69 ;  /* 0x000000452600c986 */ /* 0x000fe2000c101906 */
[C---:B------:R-:W-:Y:S01]  /*1a60*/  FADD R19, R23.reuse, R15 ;  /* 0x0000000f17137221 */ /* 0x040fe20000000000 */
[----:B------:R-:W-:Y:S01]  /*1a70*/  FADD R15, R23, R7 ;  /* 0x00000007170f7221 */ /* 0x000fe20000000000 */
[----:B------:R-:W-:Y:S01]  /*1a80*/  LOP3.LUT R5, R5, 0x1, RZ, 0xc0, !PT ;  /* 0x0000000105057812 */ /* 0x000fe200078ec0ff */
[----:B------:R-:W-:Y:S01]  /*1a90*/  @!P4 STG.E desc[UR6][R40.64], R71 ;  /* 0x000000472800c986 */ /* 0x000fe2000c101906 */
[----:B------:R-:W-:-:S02]  /*1aa0*/  ISETP.NE.U32.AND P6, PT, R4, 0x1, PT ;  /* 0x000000010400780c */ /* 0x000fc40003fc5070 */
[----:B------:R-:W-:Y:S01]  /*1ab0*/  SHF.R.U32.HI R7, RZ, 0xc, R27 ;  /* 0x0000000cff077819 */ /* 0x000fe2000001161b */
[----:B------:R-:W-:Y:S01]  /*1ac0*/  @!P4 STG.E desc[UR6][R42.64], R73 ;  /* 0x000000492a00c986 */ /* 0x000fe2000c101906 */
[----:B------:R-:W-:-:S03]  /*1ad0*/  LOP3.LUT R6, R6, 0x1, RZ, 0xc0, !PT ;  /* 0x0000000106067812 */ /* 0x000fc600078ec0ff */
[----:B------:R-:W-:Y:S01]  /*1ae0*/  @!P4 STG.E desc[UR6][R44.64], R75 ;  /* 0x0000004b2c00c986 */ /* 0x000fe2000c101906 */
[----:B------:R-:W-:-:S03]  /*1af0*/  SEL R4, R10, RZ, P6 ;  /* 0x000000ff0a047207 */ /* 0x000fc60003000000 */
[----:B------:R-:W-:Y:S01]  /*1b00*/  @!P4 STG.E desc[UR6][R46.64], R77 ;  /* 0x0000004d2e00c986 */ /* 0x000fe2000c101906 */
[----:B------:R-:W-:-:S03]  /*1b10*/  LOP3.LUT R7, R7, 0x1, RZ, 0xc0, !PT ;  /* 0x0000000107077812 */ /* 0x000fc600078ec0ff */
[----:B------:R-:W-:Y:S01]  /*1b20*/  @!P4 STG.E desc[UR6][R48.64], R56 ;  /* 0x000000383000c986 */ /* 0x000fe2000c101906 */
[----:B------:R-:W-:Y:S02]  /*1b30*/  ISETP.NE.U32.AND P4, PT, R5, 0x1, PT ;  /* 0x000000010500780c */ /* 0x000fe40003f85070 */
[----:B------:R-:W-:Y:S02]  /*1b40*/  ISETP.NE.U32.AND P6, PT, R6, 0x1, PT ;  /* 0x000000010600780c */ /* 0x000fe40003fc5070 */
[--C-:B------:R-:W-:Y:S02]  /*1b50*/  SHF.R.U32.HI R6, RZ, 0xb, R27.reuse ;  /* 0x0000000bff067819 */ /* 0x100fe4000001161b */
[----:B------:R-:W-:Y:S02]  /*1b60*/  SEL R5, R8, RZ, P4 ;  /* 0x000000ff08057207 */ /* 0x000fe40002000000 */
[----:B------:R-:W-:Y:S02]  /*1b70*/  ISETP.NE.U32.AND P4, PT, R7, 0x1, PT ;  /* 0x000000010700780c */ /* 0x000fe40003f85070 */
[----:B------:R-:W-:-:S02]  /*1b80*/  SHF.R.U32.HI R7, RZ, 0xa, R27 ;  /* 0x0000000aff077819 */ /* 0x000fc4000001161b */
[----:B------:R-:W-:Y:S01]  /*1b90*/  LOP3.LUT R8, R6, 0x1, RZ, 0xc0, !PT ;  /* 0x0000000106087812 */ /* 0x000fe200078ec0ff */
[----:B------:R-:W-:Y:S01]  /*1ba0*/  FADD R21, R21, R9 ;  /* 0x0000000915157221 */ /* 0x000fe20000000000 */
[----:B------:R-:W-:Y:S02]  /*1bb0*/  SHF.R.U32.HI R10, RZ, 0x9, R27 ;  /* 0x00000009ff0a7819 */ /* 0x000fe4000001161b */
[----:B------:R-:W-:Y:S01]  /*1bc0*/  SEL R6, R24, RZ, P6 ;  /* 0x000000ff18067207 */ /* 0x000fe20003000000 */
[----:B0-----:R-:W-:Y:S01]  /*1bd0*/  IMAD.WIDE R52, R52, 0x4, R2 ;  /* 0x0000000434347825 */ /* 0x001fe200078e0202 */
[----:B------:R-:W-:Y:S02]  /*1be0*/  LOP3.LUT R9, R7, 0x1, RZ, 0xc0, !PT ;  /* 0x0000000107097812 */ /* 0x000fe400078ec0ff */
[----:B------:R-:W-:Y:S01]  /*1bf0*/  ISETP.NE.U32.AND P6, PT, R8, 0x1, PT ;  /* 0x000000010800780c */ /* 0x000fe20003fc5070 */
[----:B------:R-:W-:Y:S01]  /*1c00*/  FADD R23, R23, R11 ;  /* 0x0000000b17177221 */ /* 0x000fe20000000000 */
[----:B------:R-:W-:-:S02]  /*1c10*/  SEL R7, R25, RZ, P4 ;  /* 0x000000ff19077207 */ /* 0x000fc40002000000 */
[--C-:B------:R-:W-:Y:S02]  /*1c20*/  SHF.R.U32.HI R8, RZ, 0x8, R27.reuse ;  /* 0x00000008ff087819 */ /* 0x100fe4000001161b */
[----:B------:R-:W-:Y:S02]  /*1c30*/  LOP3.LUT R10, R10, 0x1, RZ, 0xc0, !PT ;  /* 0x000000010a0a7812 */ /* 0x000fe400078ec0ff */
[----:B------:R-:W-:Y:S02]  /*1c40*/  SHF.R.U32.HI R11, RZ, 0x7, R27 ;  /* 0x00000007ff0b7819 */ /* 0x000fe4000001161b */
[----:B------:R-:W-:Y:S01]  /*1c50*/  ISETP.NE.U32.AND P4, PT, R9, 0x1, PT ;  /* 0x000000010900780c */ /* 0x000fe20003f85070 */
[----:B------:R0:W-:Y:S01]  /*1c60*/  @!P3 STG.E.128 desc[UR6][R52.64], R4 ;  /* 0x000000043400b986 */ /* 0x0001e2000c101d06 */
[----:B------:R-:W-:Y:S02]  /*1c70*/  LOP3.LUT R9, R8, 0x1, RZ, 0xc0, !PT ;  /* 0x0000000108097812 */ /* 0x000fe400078ec0ff */
[----:B------:R-:W-:-:S02]  /*1c80*/  ISETP.NE.U32.AND P3, PT, R10, 0x1, PT ;  /* 0x000000010a00780c */ /* 0x000fc40003f65070 */
[----:B------:R-:W-:Y:S02]  /*1c90*/  LOP3.LUT R11, R11, 0x1, RZ, 0xc0, !PT ;  /* 0x000000010b0b7812 */ /* 0x000fe400078ec0ff */
[----:B------:R-:W-:Y:S02]  /*1ca0*/  SHF.R.U32.HI R10, RZ, 0x6, R27 ;  /* 0x00000006ff0a7819 */ /* 0x000fe4000001161b */
[----:B------:R-:W-:Y:S02]  /*1cb0*/  SEL R8, R16, RZ, P6 ;  /* 0x000000ff10087207 */ /* 0x000fe40003000000 */
[----:B------:R-:W-:Y:S02]  /*1cc0*/  ISETP.NE.U32.AND P6, PT, R9, 0x1, PT ;  /* 0x000000010900780c */ /* 0x000fe40003fc5070 */
[----:B------:R-:W-:Y:S02]  /*1cd0*/  SEL R9, R17, RZ, P4 ;  /* 0x000000ff11097207 */ /* 0x000fe40002000000 */
[----:B------:R-:W-:-:S02]  /*1ce0*/  ISETP.NE.U32.AND P4, PT, R11, 0x1, PT ;  /* 0x000000010b00780c */ /* 0x000fc40003f85070 */
[--C-:B0-----:R-:W-:Y:S02]  /*1cf0*/  SHF.R.U32.HI R4, RZ, 0x5, R27.reuse ;  /* 0x00000005ff047819 */ /* 0x101fe4000001161b */
[--C-:B------:R-:W-:Y:S02]  /*1d00*/  SHF.R.U32.HI R5, RZ, 0x4, R27.reuse ;  /* 0x00000004ff057819 */ /* 0x100fe4000001161b */
[----:B------:R-:W-:Y:S02]  /*1d10*/  LOP3.LUT R11, R10, 0x1, RZ, 0xc0, !PT ;  /* 0x000000010a0b7812 */ /* 0x000fe400078ec0ff */
[----:B------:R-:W-:Y:S02]  /*1d20*/  SHF.R.U32.HI R6, RZ, 0x3, R27 ;  /* 0x00000003ff067819 */ /* 0x000fe4000001161b */
[----:B------:R-:W-:Y:S02]  /*1d30*/  LOP3.LUT R4, R4, 0x1, RZ, 0xc0, !PT ;  /* 0x0000000104047812 */ /* 0x000fe400078ec0ff */
[----:B------:R-:W-:-:S02]  /*1d40*/  LOP3.LUT R5, R5, 0x1, RZ, 0xc0, !PT ;  /* 0x0000000105057812 */ /* 0x000fc400078ec0ff */
[----:B------:R-:W-:Y:S02]  /*1d50*/  SEL R10, R18, RZ, P3 ;  /* 0x000000ff120a7207 */ /* 0x000fe40001800000 */
[----:B------:R-:W-:Y:S02]  /*1d60*/  ISETP.NE.U32.AND P3, PT, R11, 0x1, PT ;  /* 0x000000010b00780c */ /* 0x000fe40003f65070 */
[----:B------:R-:W-:Y:S02]  /*1d70*/  SEL R11, R19, RZ, P6 ;  /* 0x000000ff130b7207 */ /* 0x000fe40003000000 */
[----:B------:R-:W-:Y:S02]  /*1d80*/  LOP3.LUT R6, R6, 0x1, RZ, 0xc0, !PT ;  /* 0x0000000106067812 */ /* 0x000fe400078ec0ff */
[----:B------:R-:W-:Y:S02]  /*1d90*/  SEL R12, R12, RZ, P4 ;  /* 0x000000ff0c0c7207 */ /* 0x000fe40002000000 */
[----:B------:R-:W-:-:S02]  /*1da0*/  SHF.R.U32.HI R16, RZ, 0x2, R27 ;  /* 0x00000002ff107819 */ /* 0x000fc4000001161b */
[----:B------:R-:W-:Y:S02]  /*1db0*/  ISETP.NE.U32.AND P6, PT, R4, 0x1, PT ;  /* 0x000000010400780c */ /* 0x000fe40003fc5070 */
[----:B------:R-:W-:Y:S02]  /*1dc0*/  ISETP.NE.U32.AND P4, PT, R5, 0x1, PT ;  /* 0x000000010500780c */ /* 0x000fe40003f85070 */
[----:B------:R-:W-:Y:S01]  /*1dd0*/  SHF.R.U32.HI R27, RZ, 0x1, R27 ;  /* 0x00000001ff1b7819 */ /* 0x000fe2000001161b */
[--C-:B------:R-:W-:Y:S01]  /*1de0*/  IMAD.WIDE R4, R0, 0x4, R2.reuse ;  /* 0x0000000400047825 */ /* 0x100fe200078e0202 */
[----:B------:R-:W-:Y:S02]  /*1df0*/  SEL R13, R13, RZ, P3 ;  /* 0x000000ff0d0d7207 */ /* 0x000fe40001800000 */
[----:B------:R-:W-:Y:S01]  /*1e00*/  ISETP.NE.U32.AND P3, PT, R6, 0x1, PT ;  /* 0x000000010600780c */ /* 0x000fe20003f65070 */
[----:B------:R-:W-:Y:S01]  /*1e10*/  IMAD.WIDE R6, R51, 0x4, R2 ;  /* 0x0000000433067825 */ /* 0x000fe200078e0202 */
[----:B------:R-:W-:-:S02]  /*1e20*/  LOP3.LUT R16, R16, 0x1, RZ, 0xc0, !PT ;  /* 0x0000000110107812 */ /* 0x000fc400078ec0ff */
[----:B------:R-:W-:Y:S02]  /*1e30*/  LOP3.LUT R27, R27, 0x1, RZ, 0xc0, !PT ;  /* 0x000000011b1b7812 */ /* 0x000fe400078ec0ff */
[----:B------:R-:W-:Y:S02]  /*1e40*/  SEL R14, R14, RZ, P6 ;  /* 0x000000ff0e0e7207 */ /* 0x000fe40003000000 */
[----:B------:R-:W-:Y:S01]  /*1e50*/  SEL R15, R15, RZ, P4 ;  /* 0x000000ff0f0f7207 */ /* 0x000fe20002000000 */
[----:B------:R0:W-:Y:S01]  /*1e60*/  @!P2 STG.E.128 desc[UR6][R4.64], R8 ;  /* 0x000000080400a986 */ /* 0x0001e2000c101d06 */
[----:B------:R-:W-:Y:S02]  /*1e70*/  ISETP.NE.U32.AND P4, PT, R16, 0x1, PT ;  /* 0x000000011000780c */ /* 0x000fe40003f85070 */
[----:B------:R-:W-:Y:S01]  /*1e80*/  ISETP.NE.U32.AND P2, PT, R27, 0x1, PT ;  /* 0x000000011b00780c */ /* 0x000fe20003f45070 */
[----:B------:R0:W-:Y:S01]  /*1e90*/  @!P1 STG.E.128 desc[UR6][R6.64], R12 ;  /* 0x0000000c06009986 */ /* 0x0001e2000c101d06 */
[----:B------:R-:W-:Y:S01]  /*1ea0*/  IMAD.WIDE R2, R50, 0x4, R2 ;  /* 0x0000000432027825 */ /* 0x000fe200078e0202 */
[----:B------:R-:W-:-:S02]  /*1eb0*/  SEL R23, R23, RZ, P5 ;  /* 0x000000ff17177207 */ /* 0x000fc40002800000 */
[----:B------:R-:W-:Y:S02]  /*1ec0*/  SEL R20, R20, RZ, P3 ;  /* 0x000000ff14147207 */ /* 0x000fe40001800000 */
[----:B------:R-:W-:Y:S02]  /*1ed0*/  SEL R21, R21, RZ, P4 ;  /* 0x000000ff15157207 */ /* 0x000fe40002000000 */
[----:B------:R-:W-:Y:S01]  /*1ee0*/  SEL R22, R22, RZ, P2 ;  /* 0x000000ff16167207 */ /* 0x000fe20001000000 */
[----:B0-----:R-:W-:Y:S06]  /*1ef0*/  @P0 EXIT ;  /* 0x000000000000094d */ /* 0x001fec0003800000 */
[----:B------:R-:W-:Y:S01]  /*1f00*/  STG.E.128 desc[UR6][R2.64], R20 ;  /* 0x0000001402007986 */ /* 0x000fe2000c101d06 */
[----:B------:R-:W-:Y:S05]  /*1f10*/  EXIT ;  /* 0x000000000000794d */ /* 0x000fea0003800000 */
.L_x_0:
[----:B------:R-:W-:-:S00]  /*1f20*/  BRA `(.L_x_0) ;  /* 0xfffffffc00fc7947 */ /* 0x000fc0000383ffff */
[----:B------:R-:W-:-:S00]  /*1f30*/  NOP ;  /* 0x0000000000007918 */ /* 0x000fc00000000000 */
        /* <DEDUP_REMOVED lines=12> */
.L_x_1:


//--------------------- .nv.shared.triton_poi_fused_convolution_relu_11 --------------------------
	.section	.nv.shared.triton_poi_fused_convolution_relu_11,"aw",@nobits
	.sectionflags	@""
	.align	16
	.zero		1024


//--------------------- .nv.constant0.triton_poi_fused_convolution_relu_11 --------------------------
	.section	.nv.constant0.triton_poi_fused_convolution_relu_11,"a",@progbits
	.sectionflags	@""
	.align	4
.nv.constant0.triton_poi_fused_convolution_relu_11:
	.zero		568
